// auto-generated by cutlass_sweep.gemm — config: {"arch": "sm_90", "cluster_m": 2, "cluster_n": 2, "dtype": "e4m3", "dtype_b": "e4m3", "layout": "nt", "stages": 0, "tile_k": 128, "tile_m": 256, "tile_n": 64}
#include "cutlass/cutlass.h"
#include "cutlass/gemm/collective/collective_builder.hpp"
#include "cutlass/gemm/device/gemm_universal_adapter.h"
#include "cutlass/gemm/kernel/gemm_universal.hpp"
#include "cutlass/epilogue/collective/collective_builder.hpp"

using ElemA = cutlass::float_e4m3_t;
using ElemB = cutlass::float_e4m3_t;
using ElemCD = cutlass::float_e4m3_t;
using Acc  = float;
using TileShape    = cute::Shape<cute::_256, cute::_64, cute::_128>;
using ClusterShape = cute::Shape<cute::_2, cute::_2, cute::_1>;

using CollectiveEpilogue = typename cutlass::epilogue::collective::CollectiveBuilder<
    cutlass::arch::Sm90, cutlass::arch::OpClassTensorOp,
    TileShape, ClusterShape,
    cutlass::epilogue::collective::EpilogueTileAuto,
    Acc, Acc,
    ElemCD, cutlass::layout::RowMajor, 128 / cutlass::sizeof_bits<ElemCD>::value,
    ElemCD, cutlass::layout::RowMajor, 128 / cutlass::sizeof_bits<ElemCD>::value,
    cutlass::epilogue::collective::EpilogueScheduleAuto
  >::CollectiveOp;

using CollectiveMainloop = typename cutlass::gemm::collective::CollectiveBuilder<
    cutlass::arch::Sm90, cutlass::arch::OpClassTensorOp,
    ElemA, cutlass::layout::RowMajor, 128 / cutlass::sizeof_bits<ElemA>::value,
    ElemB, cutlass::layout::ColumnMajor, 128 / cutlass::sizeof_bits<ElemB>::value,
    Acc,
    TileShape, ClusterShape,
    cutlass::gemm::collective::StageCountAutoCarveout<static_cast<int>(sizeof(typename CollectiveEpilogue::SharedStorage))>,
    cutlass::gemm::collective::KernelScheduleAuto
  >::CollectiveOp;

using GemmKernel = cutlass::gemm::kernel::GemmUniversal<
    cute::Shape<int,int,int,int>,
    CollectiveMainloop,
    CollectiveEpilogue
>;
using Gemm = cutlass::gemm::device::GemmUniversalAdapter<GemmKernel>;

// Force the device kernel symbol into the cubin without needing a host main.
auto* _anchor = &cutlass::device_kernel<GemmKernel>;


// ===== COMPILED SASS (sm_90a) =====

	.target	sm_90a

	.elftype	@"ET_EXEC"


//--------------------- .note.nv.tkinfo           --------------------------
	.section	.note.nv.tkinfo,"",@"SHT_NOTE"
	.sectionflags	@"SHF_NOTE_NV_TKINFO"
	.tkinfo
        /*0018*/ 	.word	0x00000002
        /*0030*/ 	.string	""
        /*0030*/ 	.string	"ptxas"
        /*0030*/ 	.string	"Cuda compilation tools, release 13.0, V13.0.88"
        /*0030*/ 	.string	"Build cuda_13.0.r13.0/compiler.36424714_0"
        /*0030*/ 	.string	"-arch sm_90a -m 64 "



//--------------------- .note.nv.cuinfo           --------------------------
	.section	.note.nv.cuinfo,"",@"SHT_NOTE"
	.sectionflags	@"SHF_NOTE_NV_CUINFO"
        /*0018*/ 	.short	0x0002
        /*001a*/ 	.short	0x005a
        /*001c*/ 	.short	0x0082
	.zero		2


//--------------------- .nv.info                  --------------------------
	.section	.nv.info,"",@"SHT_CUDA_INFO"
	.align	4


	//----- nvinfo : EIATTR_REGCOUNT
	.align		4
        /*0000*/ 	.byte	0x04, 0x2f
        /*0002*/ 	.short	(.L_12 - .L_11)
	.align		4
.L_11:
        /*0004*/ 	.word	index@(_ZN7cutlass13device_kernelINS_4gemm6kernel13GemmUniversalIN4cute5tupleIJiiiiEEENS1_10collective13CollectiveMmaINS1_37MainloopSm90TmaGmmaWarpSpecializedFP8ILi5ENS5_IJNS4_1CILi2EEESB_NSA_ILi1EEEEEENS1_35KernelTmaWarpSpecializedCooperativeEEENS5_IJNSA_ILi256EEENSA_ILi64EEENSA_ILi128EEEEEENS_12float_e4m3_tENS5_IJlSC_lEEESK_SL_NS4_8TiledMMAINS4_8MMA_AtomIJNS4_4SM904GMMA30MMA_64x64x32_F32E4M3E4M3_SS_TNILNSP_7ScaleInE1ELSR_1EEEEEENS4_6LayoutINS5_IJSB_SC_SC_EEENS5_IJSC_NSA_ILi0EEESW_EEEEENS5_IJNS4_10UnderscoreESZ_SZ_EEEEENS4_23SM90_TMA_LOAD_MULTICASTENS4_14ComposedLayoutINS4_7SwizzleILi3ELi4ELi3EEENS4_18smem_ptr_flag_bitsILi8EEENSU_INS5_IJNSA_ILi8EEESI_EEENS5_IJSI_SC_EEEEEEEvNS4_8identityES12_S1C_vS1D_EENS_8epilogue10collective6detail29Sm90TmaWarpSpecializedAdapterINS1G_15DefaultEpilogueISK_SL_SL_NS1F_6thread17LinearCombinationISK_Li1EffLNS1K_9ScaleType4KindE0ELNS_15FloatRoundStyleE2ESK_EENS1_15EpilogueDefaultEEEEEvvEEEEvNT_6ParamsE)
        /*0008*/ 	.word	0x000000a8


	//----- nvinfo : EIATTR_FRAME_SIZE
	.align		4
.L_12:
        /*000c*/ 	.byte	0x04, 0x11
        /*000e*/ 	.short	(.L_14 - .L_13)
	.align		4
.L_13:
        /*0010*/ 	.word	index@(_ZN7cutlass13device_kernelINS_4gemm6kernel13GemmUniversalIN4cute5tupleIJiiiiEEENS1_10collective13CollectiveMmaINS1_37MainloopSm90TmaGmmaWarpSpecializedFP8ILi5ENS5_IJNS4_1CILi2EEESB_NSA_ILi1EEEEEENS1_35KernelTmaWarpSpecializedCooperativeEEENS5_IJNSA_ILi256EEENSA_ILi64EEENSA_ILi128EEEEEENS_12float_e4m3_tENS5_IJlSC_lEEESK_SL_NS4_8TiledMMAINS4_8MMA_AtomIJNS4_4SM904GMMA30MMA_64x64x32_F32E4M3E4M3_SS_TNILNSP_7ScaleInE1ELSR_1EEEEEENS4_6LayoutINS5_IJSB_SC_SC_EEENS5_IJSC_NSA_ILi0EEESW_EEEEENS5_IJNS4_10UnderscoreESZ_SZ_EEEEENS4_23SM90_TMA_LOAD_MULTICASTENS4_14ComposedLayoutINS4_7SwizzleILi3ELi4ELi3EEENS4_18smem_ptr_flag_bitsILi8EEENSU_INS5_IJNSA_ILi8EEESI_EEENS5_IJSI_SC_EEEEEEEvNS4_8identityES12_S1C_vS1D_EENS_8epilogue10collective6detail29Sm90TmaWarpSpecializedAdapterINS1G_15DefaultEpilogueISK_SL_SL_NS1F_6thread17LinearCombinationISK_Li1EffLNS1K_9ScaleType4KindE0ELNS_15FloatRoundStyleE2ESK_EENS1_15EpilogueDefaultEEEEEvvEEEEvNT_6ParamsE)
        /*0014*/ 	.word	0x00000000


	//----- nvinfo : EIATTR_MIN_STACK_SIZE
	.align		4
.L_14:
        /*0018*/ 	.byte	0x04, 0x12
        /*001a*/ 	.short	(.L_16 - .L_15)
	.align		4
.L_15:
        /*001c*/ 	.word	index@(_ZN7cutlass13device_kernelINS_4gemm6kernel13GemmUniversalIN4cute5tupleIJiiiiEEENS1_10collective13CollectiveMmaINS1_37MainloopSm90TmaGmmaWarpSpecializedFP8ILi5ENS5_IJNS4_1CILi2EEESB_NSA_ILi1EEEEEENS1_35KernelTmaWarpSpecializedCooperativeEEENS5_IJNSA_ILi256EEENSA_ILi64EEENSA_ILi128EEEEEENS_12float_e4m3_tENS5_IJlSC_lEEESK_SL_NS4_8TiledMMAINS4_8MMA_AtomIJNS4_4SM904GMMA30MMA_64x64x32_F32E4M3E4M3_SS_TNILNSP_7ScaleInE1ELSR_1EEEEEENS4_6LayoutINS5_IJSB_SC_SC_EEENS5_IJSC_NSA_ILi0EEESW_EEEEENS5_IJNS4_10UnderscoreESZ_SZ_EEEEENS4_23SM90_TMA_LOAD_MULTICASTENS4_14ComposedLayoutINS4_7SwizzleILi3ELi4ELi3EEENS4_18smem_ptr_flag_bitsILi8EEENSU_INS5_IJNSA_ILi8EEESI_EEENS5_IJSI_SC_EEEEEEEvNS4_8identityES12_S1C_vS1D_EENS_8epilogue10collective6detail29Sm90TmaWarpSpecializedAdapterINS1G_15DefaultEpilogueISK_SL_SL_NS1F_6thread17LinearCombinationISK_Li1EffLNS1K_9ScaleType4KindE0ELNS_15FloatRoundStyleE2ESK_EENS1_15EpilogueDefaultEEEEEvvEEEEvNT_6ParamsE)
        /*0020*/ 	.word	0x00000000
.L_16:


//--------------------- .nv.compat                --------------------------
	.section	.nv.compat,"",@"SHT_CUDA_COMPAT_INFO"
	.align	4
        /*0000*/ 	.byte	0x02, 0x09, 0x01, 0x00, 0x02, 0x02, 0x04, 0x00, 0x02, 0x05, 0x05, 0x00, 0x03, 0x07, 0x01, 0x01
        /*0010*/ 	.byte	0x02, 0x03, 0x01, 0x00, 0x02, 0x06, 0x01, 0x00, 0x04, 0x0b, 0x08, 0x00, 0x00, 0x00, 0x00, 0x00
        /*0020*/ 	.byte	0x00, 0x00, 0x00, 0x00


//--------------------- .nv.info._ZN7cutlass13device_kernelINS_4gemm6kernel13GemmUniversalIN4cute5tupleIJiiiiEEENS1_10collective13CollectiveMmaINS1_37MainloopSm90TmaGmmaWarpSpecializedFP8ILi5ENS5_IJNS4_1CILi2EEESB_NSA_ILi1EEEEEENS1_35KernelTmaWarpSpecializedCooperativeEEENS5_IJNSA_ILi256EEENSA_ILi64EEENSA_ILi128EEEEEENS_12float_e4m3_tENS5_IJlSC_lEEESK_SL_NS4_8TiledMMAINS4_8MMA_AtomIJNS4_4SM904GMMA30MMA_64x64x32_F32E4M3E4M3_SS_TNILNSP_7ScaleInE1ELSR_1EEEEEENS4_6LayoutINS5_IJSB_SC_SC_EEENS5_IJSC_NSA_ILi0EEESW_EEEEENS5_IJNS4_10UnderscoreESZ_SZ_EEEEENS4_23SM90_TMA_LOAD_MULTICASTENS4_14ComposedLayoutINS4_7SwizzleILi3ELi4ELi3EEENS4_18smem_ptr_flag_bitsILi8EEENSU_INS5_IJNSA_ILi8EEESI_EEENS5_IJSI_SC_EEEEEEEvNS4_8identityES12_S1C_vS1D_EENS_8epilogue10collective6detail29Sm90TmaWarpSpecializedAdapterINS1G_15DefaultEpilogueISK_SL_SL_NS1F_6thread17LinearCombinationISK_Li1EffLNS1K_9ScaleType4KindE0ELNS_15FloatRoundStyleE2ESK_EENS1_15EpilogueDefaultEEEEEvvEEEEvNT_6ParamsE --------------------------
	.section	.nv.info._ZN7cutlass13device_kernelINS_4gemm6kernel13GemmUniversalIN4cute5tupleIJiiiiEEENS1_10collective13CollectiveMmaINS1_37MainloopSm90TmaGmmaWarpSpecializedFP8ILi5ENS5_IJNS4_1CILi2EEESB_NSA_ILi1EEEEEENS1_35KernelTmaWarpSpecializedCooperativeEEENS5_IJNSA_ILi256EEENSA_ILi64EEENSA_ILi128EEEEEENS_12float_e4m3_tENS5_IJlSC_lEEESK_SL_NS4_8TiledMMAINS4_8MMA_AtomIJNS4_4SM904GMMA30MMA_64x64x32_F32E4M3E4M3_SS_TNILNSP_7ScaleInE1ELSR_1EEEEEENS4_6LayoutINS5_IJSB_SC_SC_EEENS5_IJSC_NSA_ILi0EEESW_EEEEENS5_IJNS4_10UnderscoreESZ_SZ_EEEEENS4_23SM90_TMA_LOAD_MULTICASTENS4_14ComposedLayoutINS4_7SwizzleILi3ELi4ELi3EEENS4_18smem_ptr_flag_bitsILi8EEENSU_INS5_IJNSA_ILi8EEESI_EEENS5_IJSI_SC_EEEEEEEvNS4_8identityES12_S1C_vS1D_EENS_8epilogue10collective6detail29Sm90TmaWarpSpecializedAdapterINS1G_15DefaultEpilogueISK_SL_SL_NS1F_6thread17LinearCombinationISK_Li1EffLNS1K_9ScaleType4KindE0ELNS_15FloatRoundStyleE2ESK_EENS1_15EpilogueDefaultEEEEEvvEEEEvNT_6ParamsE,"",@"SHT_CUDA_INFO"
	.sectionflags	@""
	.align	4


	//----- nvinfo : EIATTR_CUDA_API_VERSION
	.align		4
        /*0000*/ 	.byte	0x04, 0x37
        /*0002*/ 	.short	(.L_18 - .L_17)
.L_17:
        /*0004*/ 	.word	0x00000082


	//----- nvinfo : EIATTR_KPARAM_INFO
	.align		4
.L_18:
        /*0008*/ 	.byte	0x04, 0x17
        /*000a*/ 	.short	(.L_20 - .L_19)
.L_19:
        /*000c*/ 	.word	0x00000000
        /*0010*/ 	.short	0x0000
        /*0012*/ 	.short	0x0070
        /*0014*/ 	.byte	0x00, 0xf0, 0x01, 0x10


	//----- nvinfo : EIATTR_SPARSE_MMA_MASK
	.align		4
.L_20:
        /*0018*/ 	.byte	0x03, 0x50
        /*001a*/ 	.short	0x0000


	//----- nvinfo : EIATTR_MAXREG_COUNT
	.align		4
        /*001c*/ 	.byte	0x03, 0x1b
        /*001e*/ 	.short	0x00a8


	//----- nvinfo : EIATTR_NUM_BARRIERS
	.align		4
        /*0020*/ 	.byte	0x02, 0x4c
        /*0022*/ 	.byte	0x01
	.zero		1


	//----- nvinfo : EIATTR_MERCURY_ISA_VERSION
	.align		4
        /*0024*/ 	.byte	0x03, 0x5f
        /*0026*/ 	.short	0x0101


	//----- nvinfo : EIATTR_INT_WARP_WIDE_INSTR_OFFSETS
	.align		4
        /*0028*/ 	.byte	0x04, 0x31
        /*002a*/ 	.short	(.L_22 - .L_21)


	//   ....[0]....
.L_21:
        /*002c*/ 	.word	0x000004c0


	//   ....[1]....
        /*0030*/ 	.word	0x000004f0


	//   ....[2]....
        /*0034*/ 	.word	0x00000670


	//----- nvinfo : EIATTR_COOP_GROUP_MASK_REGIDS
	.align		4
.L_22:
        /*0038*/ 	.byte	0x04, 0x29
        /*003a*/ 	.short	(.L_24 - .L_23)


	//   ....[0]....
.L_23:
        /*003c*/ 	.word	0xffffffff


	//   ....[1]....
        /*0040*/ 	.word	0xffffffff


	//   ....[2]....
        /*0044*/ 	.word	0xffffffff


	//   ....[3]....
        /*0048*/ 	.word	0xffffffff


	//   ....[4]....
        /*004c*/ 	.word	0xffffffff


	//   ....[5]....
        /*0050*/ 	.word	0xffffffff


	//----- nvinfo : EIATTR_COOP_GROUP_INSTR_OFFSETS
	.align		4
.L_24:
        /*0054*/ 	.byte	0x04, 0x28
        /*0056*/ 	.short	(.L_26 - .L_25)


	//   ....[0]....
.L_25:
        /*0058*/ 	.word	0x00000060


	//   ....[1]....
        /*005c*/ 	.word	0x00000070


	//   ....[2]....
        /*0060*/ 	.word	0x00000130


	//   ....[3]....
        /*0064*/ 	.word	0x000002f0


	//   ....[4]....
        /*0068*/ 	.word	0x00000810


	//   ....[5]....
        /*006c*/ 	.word	0x00001290


	//----- nvinfo : EIATTR_REG_RECONFIG
	.align		4
.L_26:
        /*0070*/ 	.byte	0x01, 0x54
	.zero		2


	//----- nvinfo : EIATTR_MBARRIER_INSTR_OFFSETS
	.align		4
        /*0074*/ 	.byte	0x04, 0x39
        /*0076*/ 	.short	(.L_28 - .L_27)


	//   ....[0]....
.L_27:
        /*0078*/ 	.word	0x00000230
        /*007c*/ 	.word	0x000000ff
        /*0080*/ 	.word	0x00000000
        /*0084*/ 	.short	0x0100
        /*0086*/ 	.byte	0x08
	.zero		1


	//   ....[1]....
        /*0088*/ 	.word	0x00000240
        /*008c*/ 	.word	0x000000ff
        /*0090*/ 	.word	0x00000028
        /*0094*/ 	.short	0x0100
        /*0096*/ 	.byte	0x08
	.zero		1


	//   ....[2]....
        /*0098*/ 	.word	0x00000250
        /*009c*/ 	.word	0x000000ff
        /*00a0*/ 	.word	0x00000008
        /*00a4*/ 	.short	0x0100
        /*00a6*/ 	.byte	0x08
	.zero		1


	//   ....[3]....
        /*00a8*/ 	.word	0x00000260
        /*00ac*/ 	.word	0x000000ff
        /*00b0*/ 	.word	0x00000030
        /*00b4*/ 	.short	0x0100
        /*00b6*/ 	.byte	0x08
	.zero		1


	//   ....[4]....
        /*00b8*/ 	.word	0x00000270
        /*00bc*/ 	.word	0x000000ff
        /*00c0*/ 	.word	0x00000010
        /*00c4*/ 	.short	0x0100
        /*00c6*/ 	.byte	0x08
	.zero		1


	//   ....[5]....
        /*00c8*/ 	.word	0x00000280
        /*00cc*/ 	.word	0x000000ff
        /*00d0*/ 	.word	0x00000038
        /*00d4*/ 	.short	0x0100
        /*00d6*/ 	.byte	0x08
	.zero		1


	//   ....[6]....
        /*00d8*/ 	.word	0x00000290
        /*00dc*/ 	.word	0x000000ff
        /*00e0*/ 	.word	0x00000018
        /*00e4*/ 	.short	0x0100
        /*00e6*/ 	.byte	0x08
	.zero		1


	//   ....[7]....
        /*00e8*/ 	.word	0x000002a0
        /*00ec*/ 	.word	0x000000ff
        /*00f0*/ 	.word	0x00000040
        /*00f4*/ 	.short	0x0100
        /*00f6*/ 	.byte	0x08
	.zero		1


	//   ....[8]....
        /*00f8*/ 	.word	0x000002b0
        /*00fc*/ 	.word	0x000000ff
        /*0100*/ 	.word	0x00000020
        /*0104*/ 	.short	0x0100
        /*0106*/ 	.byte	0x08
	.zero		1


	//   ....[9]....
        /*0108*/ 	.word	0x000002c0
        /*010c*/ 	.word	0x000000ff
        /*0110*/ 	.word	0x00000048
        /*0114*/ 	.short	0x0100
        /*0116*/ 	.byte	0x08
	.zero		1


	//   ....[10]....
        /*0118*/ 	.word	0x00000700
        /*011c*/ 	.word	0x000000ff
        /*0120*/ 	.word	0x00000060
        /*0124*/ 	.short	0x0100
        /*0126*/ 	.byte	0x06
	.zero		1


	//   ....[11]....
        /*0128*/ 	.word	0x000007a0
        /*012c*/ 	.word	0x000000ff
        /*0130*/ 	.word	0x00000068
        /*0134*/ 	.short	0x0100
        /*0136*/ 	.byte	0x06
	.zero		1


	//   ....[12]....
        /*0138*/ 	.word	0x000017c0
        /*013c*/ 	.word	0x000000ff
        /*0140*/ 	.word	0x00000000
        /*0144*/ 	.short	0x010a
        /*0146*/ 	.byte	0x06
	.zero		1


	//   ....[13]....
        /*0148*/ 	.word	0x00001800
        /*014c*/ 	.word	0x000000ff
        /*0150*/ 	.word	0x00000000
        /*0154*/ 	.short	0x010a
        /*0156*/ 	.byte	0x06
	.zero		1


	//   ....[14]....
        /*0158*/ 	.word	0x000022f0
        /*015c*/ 	.word	0x000000ff
        /*0160*/ 	.word	0x00000000
        /*0164*/ 	.short	0x010a
        /*0166*/ 	.byte	0x0d
	.zero		1


	//   ....[15]....
        /*0168*/ 	.word	0x00002330
        /*016c*/ 	.word	0x000000ff
        /*0170*/ 	.word	0x00000000
        /*0174*/ 	.short	0x010a
        /*0176*/ 	.byte	0x0d
	.zero		1


	//   ....[16]....
        /*0178*/ 	.word	0x00002b20
        /*017c*/ 	.word	0x0000000e
        /*0180*/ 	.word	0x00000000
        /*0184*/ 	.short	0x0101
        /*0186*/ 	.byte	0x3f
	.zero		1


	//   ....[17]....
        /*0188*/ 	.word	0x000031c0
        /*018c*/ 	.word	0x0000000c
        /*0190*/ 	.word	0x00000000
        /*0194*/ 	.short	0x0101
        /*0196*/ 	.byte	0x3f
	.zero		1


	//   ....[18]....
        /*0198*/ 	.word	0x00008d10
        /*019c*/ 	.word	0x00000014
        /*01a0*/ 	.word	0x00000028
        /*01a4*/ 	.short	0x010a
        /*01a6*/ 	.byte	0x3f
	.zero		1


	//   ....[19]....
        /*01a8*/ 	.word	0x000090b0
        /*01ac*/ 	.word	0x00000008
        /*01b0*/ 	.word	0x00000068
        /*01b4*/ 	.short	0x0101
        /*01b6*/ 	.byte	0x3f
	.zero		1


	//   ....[20]....
        /*01b8*/ 	.word	0x000097d0
        /*01bc*/ 	.word	0x00000006
        /*01c0*/ 	.word	0x00000000
        /*01c4*/ 	.short	0x010a
        /*01c6*/ 	.byte	0x3f
	.zero		1


	//   ....[21]....
        /*01c8*/ 	.word	0x00009850
        /*01cc*/ 	.word	0x00000007
        /*01d0*/ 	.word	0x00000000
        /*01d4*/ 	.short	0x010a
        /*01d6*/ 	.byte	0x3f
	.zero		1


	//   ....[22]....
        /*01d8*/ 	.word	0x000098e0
        /*01dc*/ 	.word	0x0000000a
        /*01e0*/ 	.word	0x00000000
        /*01e4*/ 	.short	0x010a
        /*01e6*/ 	.byte	0x3f
	.zero		1


	//   ....[23]....
        /*01e8*/ 	.word	0x00009970
        /*01ec*/ 	.word	0x0000000b
        /*01f0*/ 	.word	0x00000000
        /*01f4*/ 	.short	0x010a
        /*01f6*/ 	.byte	0x3f
	.zero		1


	//   ....[24]....
        /*01f8*/ 	.word	0x00009a00
        /*01fc*/ 	.word	0x00000003
        /*0200*/ 	.word	0x00000000
        /*0204*/ 	.short	0x010a
        /*0206*/ 	.byte	0x3f
	.zero		1


	//   ....[25]....
        /*0208*/ 	.word	0x00009a70
        /*020c*/ 	.word	0x0000000d
        /*0210*/ 	.word	0x00000000
        /*0214*/ 	.short	0x010a
        /*0216*/ 	.byte	0x3f
	.zero		1


	//   ....[26]....
        /*0218*/ 	.word	0x00009ad0
        /*021c*/ 	.word	0x0000000f
        /*0220*/ 	.word	0x00000000
        /*0224*/ 	.short	0x010a
        /*0226*/ 	.byte	0x3f
	.zero		1


	//   ....[27]....
        /*0228*/ 	.word	0x00009ba0
        /*022c*/ 	.word	0x00000014
        /*0230*/ 	.word	0x00000028
        /*0234*/ 	.short	0x010a
        /*0236*/ 	.byte	0x3f
	.zero		1


	//   ....[28]....
        /*0238*/ 	.word	0x00009c70
        /*023c*/ 	.word	0x00000006
        /*0240*/ 	.word	0x00000000
        /*0244*/ 	.short	0x010a
        /*0246*/ 	.byte	0x3f
	.zero		1


	//   ....[29]....
        /*0248*/ 	.word	0x00009cc0
        /*024c*/ 	.word	0x00000007
        /*0250*/ 	.word	0x00000000
        /*0254*/ 	.short	0x010a
        /*0256*/ 	.byte	0x3f
	.zero		1


	//   ....[30]....
        /*0258*/ 	.word	0x00009d10
        /*025c*/ 	.word	0x0000000a
        /*0260*/ 	.word	0x00000000
        /*0264*/ 	.short	0x010a
        /*0266*/ 	.byte	0x3f
	.zero		1


	//   ....[31]....
        /*0268*/ 	.word	0x00009d60
        /*026c*/ 	.word	0x0000000b
        /*0270*/ 	.word	0x00000000
        /*0274*/ 	.short	0x010a
        /*0276*/ 	.byte	0x3f
	.zero		1


	//----- nvinfo : EIATTR_NUM_MBARRIERS
	.align		4
.L_28:
        /*0278*/ 	.byte	0x03, 0x38
        /*027a*/ 	.short	0x000c


	//----- nvinfo : EIATTR_EXIT_INSTR_OFFSETS
	.align		4
        /*027c*/ 	.byte	0x04, 0x1c
        /*027e*/ 	.short	(.L_30 - .L_29)


	//   ....[0]....
.L_29:
        /*0280*/ 	.word	0x00000970


	//   ....[1]....
        /*0284*/ 	.word	0x00001160


	//   ....[2]....
        /*0288*/ 	.word	0x00008350


	//   ....[3]....
        /*028c*/ 	.word	0x000088b0


	//   ....[4]....
        /*0290*/ 	.word	0x00009a50


	//----- nvinfo : EIATTR_MAX_THREADS
	.align		4
.L_30:
        /*0294*/ 	.byte	0x04, 0x05
        /*0296*/ 	.short	(.L_32 - .L_31)
.L_31:
        /*0298*/ 	.word	0x00000180
        /*029c*/ 	.word	0x00000001
        /*02a0*/ 	.word	0x00000001


	//----- nvinfo : EIATTR_CRS_STACK_SIZE
	.align		4
.L_32:
        /*02a4*/ 	.byte	0x04, 0x1e
        /*02a6*/ 	.short	(.L_34 - .L_33)
.L_33:
        /*02a8*/ 	.word	0x00000000


	//----- nvinfo : EIATTR_CBANK_PARAM_SIZE
	.align		4
.L_34:
        /*02ac*/ 	.byte	0x03, 0x19
        /*02ae*/ 	.short	0x0470


	//----- nvinfo : EIATTR_PARAM_CBANK
	.align		4
        /*02b0*/ 	.byte	0x04, 0x0a
        /*02b2*/ 	.short	(.L_36 - .L_35)
	.align		4
.L_35:
        /*02b4*/ 	.word	index@(.nv.constant0._ZN7cutlass13device_kernelINS_4gemm6kernel13GemmUniversalIN4cute5tupleIJiiiiEEENS1_10collective13CollectiveMmaINS1_37MainloopSm90TmaGmmaWarpSpecializedFP8ILi5ENS5_IJNS4_1CILi2EEESB_NSA_ILi1EEEEEENS1_35KernelTmaWarpSpecializedCooperativeEEENS5_IJNSA_ILi256EEENSA_ILi64EEENSA_ILi128EEEEEENS_12float_e4m3_tENS5_IJlSC_lEEESK_SL_NS4_8TiledMMAINS4_8MMA_AtomIJNS4_4SM904GMMA30MMA_64x64x32_F32E4M3E4M3_SS_TNILNSP_7ScaleInE1ELSR_1EEEEEENS4_6LayoutINS5_IJSB_SC_SC_EEENS5_IJSC_NSA_ILi0EEESW_EEEEENS5_IJNS4_10UnderscoreESZ_SZ_EEEEENS4_23SM90_TMA_LOAD_MULTICASTENS4_14ComposedLayoutINS4_7SwizzleILi3ELi4ELi3EEENS4_18smem_ptr_flag_bitsILi8EEENSU_INS5_IJNSA_ILi8EEESI_EEENS5_IJSI_SC_EEEEEEEvNS4_8identityES12_S1C_vS1D_EENS_8epilogue10collective6detail29Sm90TmaWarpSpecializedAdapterINS1G_15DefaultEpilogueISK_SL_SL_NS1F_6thread17LinearCombinationISK_Li1EffLNS1K_9ScaleType4KindE0ELNS_15FloatRoundStyleE2ESK_EENS1_15EpilogueDefaultEEEEEvvEEEEvNT_6ParamsE)
        /*02b8*/ 	.short	0x0210
        /*02ba*/ 	.short	0x0470


	//----- nvinfo : EIATTR_SW_WAR
	.align		4
.L_36:
        /*02bc*/ 	.byte	0x04, 0x36
        /*02be*/ 	.short	(.L_38 - .L_37)
.L_37:
        /*02c0*/ 	.word	0x00000008
.L_38:


//--------------------- .nv.callgraph             --------------------------
	.section	.nv.callgraph,"",@"SHT_CUDA_CALLGRAPH"
	.align	4
	.sectionentsize	8
	.align		4
        /*0000*/ 	.word	0x00000000
	.align		4
        /*0004*/ 	.word	0xffffffff
	.align		4
        /*0008*/ 	.word	0x00000000
	.align		4
        /*000c*/ 	.word	0xfffffffe
	.align		4
        /*0010*/ 	.word	0x00000000
	.align		4
        /*0014*/ 	.word	0xfffffffd
	.align		4
        /*0018*/ 	.word	0x00000000
	.align		4
        /*001c*/ 	.word	0xfffffffc


//--------------------- .nv.constant4             --------------------------
	.section	.nv.constant4,"a",@progbits
	.align	8
	.align		8
.nv.constant4:
        /*0000*/ 	.dword	_ZN40_INTERNAL_6f256780_4_k_cu_bfca3860_268614cuda3std3__45__cpo5beginE
	.align		8
        /*0008*/ 	.dword	_ZN40_INTERNAL_6f256780_4_k_cu_bfca3860_268614cuda3std3__45__cpo3endE
	.align		8
        /*0010*/ 	.dword	_ZN40_INTERNAL_6f256780_4_k_cu_bfca3860_268614cuda3std3__45__cpo6cbeginE
	.align		8
        /*0018*/ 	.dword	_ZN40_INTERNAL_6f256780_4_k_cu_bfca3860_268614cuda3std3__45__cpo4cendE
	.align		8
        /*0020*/ 	.dword	_ZN40_INTERNAL_6f256780_4_k_cu_bfca3860_268614cuda3std3__442_GLOBAL__N__6f256780_4_k_cu_bfca3860_268616ignoreE
	.align		8
        /*0028*/ 	.dword	_ZN40_INTERNAL_6f256780_4_k_cu_bfca3860_268614cuda3std3__419piecewise_constructE
	.align		8
        /*0030*/ 	.dword	_ZN40_INTERNAL_6f256780_4_k_cu_bfca3860_268614cuda3std3__48in_placeE
	.align		8
        /*0038*/ 	.dword	_ZN40_INTERNAL_6f256780_4_k_cu_bfca3860_268614cuda3std6ranges3__45__cpo4swapE
	.align		8
        /*0040*/ 	.dword	_ZN40_INTERNAL_6f256780_4_k_cu_bfca3860_268614cuda3std6ranges3__45__cpo9iter_moveE
	.align		8
        /*0048*/ 	.dword	_ZN40_INTERNAL_6f256780_4_k_cu_bfca3860_268614cute7productE
	.align		8
        /*0050*/ 	.dword	_ZN40_INTERNAL_6f256780_4_k_cu_bfca3860_268614cute1_E


//--------------------- .text._ZN7cutlass13device_kernelINS_4gemm6kernel13GemmUniversalIN4cute5tupleIJiiiiEEENS1_10collective13CollectiveMmaINS1_37MainloopSm90TmaGmmaWarpSpecializedFP8ILi5ENS5_IJNS4_1CILi2EEESB_NSA_ILi1EEEEEENS1_35KernelTmaWarpSpecializedCooperativeEEENS5_IJNSA_ILi256EEENSA_ILi64EEENSA_ILi128EEEEEENS_12float_e4m3_tENS5_IJlSC_lEEESK_SL_NS4_8TiledMMAINS4_8MMA_AtomIJNS4_4SM904GMMA30MMA_64x64x32_F32E4M3E4M3_SS_TNILNSP_7ScaleInE1ELSR_1EEEEEENS4_6LayoutINS5_IJSB_SC_SC_EEENS5_IJSC_NSA_ILi0EEESW_EEEEENS5_IJNS4_10UnderscoreESZ_SZ_EEEEENS4_23SM90_TMA_LOAD_MULTICASTENS4_14ComposedLayoutINS4_7SwizzleILi3ELi4ELi3EEENS4_18smem_ptr_flag_bitsILi8EEENSU_INS5_IJNSA_ILi8EEESI_EEENS5_IJSI_SC_EEEEEEEvNS4_8identityES12_S1C_vS1D_EENS_8epilogue10collective6detail29Sm90TmaWarpSpecializedAdapterINS1G_15DefaultEpilogueISK_SL_SL_NS1F_6thread17LinearCombinationISK_Li1EffLNS1K_9ScaleType4KindE0ELNS_15FloatRoundStyleE2ESK_EENS1_15EpilogueDefaultEEEEEvvEEEEvNT_6ParamsE --------------------------
	.section	.text._ZN7cutlass13device_kernelINS_4gemm6kernel13GemmUniversalIN4cute5tupleIJiiiiEEENS1_10collective13CollectiveMmaINS1_37MainloopSm90TmaGmmaWarpSpecializedFP8ILi5ENS5_IJNS4_1CILi2EEESB_NSA_ILi1EEEEEENS1_35KernelTmaWarpSpecializedCooperativeEEENS5_IJNSA_ILi256EEENSA_ILi64EEENSA_ILi128EEEEEENS_12float_e4m3_tENS5_IJlSC_lEEESK_SL_NS4_8TiledMMAINS4_8MMA_AtomIJNS4_4SM904GMMA30MMA_64x64x32_F32E4M3E4M3_SS_TNILNSP_7ScaleInE1ELSR_1EEEEEENS4_6LayoutINS5_IJSB_SC_SC_EEENS5_IJSC_NSA_ILi0EEESW_EEEEENS5_IJNS4_10UnderscoreESZ_SZ_EEEEENS4_23SM90_TMA_LOAD_MULTICASTENS4_14ComposedLayoutINS4_7SwizzleILi3ELi4ELi3EEENS4_18smem_ptr_flag_bitsILi8EEENSU_INS5_IJNSA_ILi8EEESI_EEENS5_IJSI_SC_EEEEEEEvNS4_8identityES12_S1C_vS1D_EENS_8epilogue10collective6detail29Sm90TmaWarpSpecializedAdapterINS1G_15DefaultEpilogueISK_SL_SL_NS1F_6thread17LinearCombinationISK_Li1EffLNS1K_9ScaleType4KindE0ELNS_15FloatRoundStyleE2ESK_EENS1_15EpilogueDefaultEEEEEvvEEEEvNT_6ParamsE,"ax",@progbits
	.align	128
.text._ZN7cutlass13device_kernelINS_4gemm6kernel13GemmUniversalIN4cute5tupleIJiiiiEEENS1_10collective13CollectiveMmaINS1_37MainloopSm90TmaGmmaWarpSpecializedFP8ILi5ENS5_IJNS4_1CILi2EEESB_NSA_ILi1EEEEEENS1_35KernelTmaWarpSpecializedCooperativeEEENS5_IJNSA_ILi256EEENSA_ILi64EEENSA_ILi128EEEEEENS_12float_e4m3_tENS5_IJlSC_lEEESK_SL_NS4_8TiledMMAINS4_8MMA_AtomIJNS4_4SM904GMMA30MMA_64x64x32_F32E4M3E4M3_SS_TNILNSP_7ScaleInE1ELSR_1EEEEEENS4_6LayoutINS5_IJSB_SC_SC_EEENS5_IJSC_NSA_ILi0EEESW_EEEEENS5_IJNS4_10UnderscoreESZ_SZ_EEEEENS4_23SM90_TMA_LOAD_MULTICASTENS4_14ComposedLayoutINS4_7SwizzleILi3ELi4ELi3EEENS4_18smem_ptr_flag_bitsILi8EEENSU_INS5_IJNSA_ILi8EEESI_EEENS5_IJSI_SC_EEEEEEEvNS4_8identityES12_S1C_vS1D_EENS_8epilogue10collective6detail29Sm90TmaWarpSpecializedAdapterINS1G_15DefaultEpilogueISK_SL_SL_NS1F_6thread17LinearCombinationISK_Li1EffLNS1K_9ScaleType4KindE0ELNS_15FloatRoundStyleE2ESK_EENS1_15EpilogueDefaultEEEEEvvEEEEvNT_6ParamsE:
        .type           _ZN7cutlass13device_kernelINS_4gemm6kernel13GemmUniversalIN4cute5tupleIJiiiiEEENS1_10collective13CollectiveMmaINS1_37MainloopSm90TmaGmmaWarpSpecializedFP8ILi5ENS5_IJNS4_1CILi2EEESB_NSA_ILi1EEEEEENS1_35KernelTmaWarpSpecializedCooperativeEEENS5_IJNSA_ILi256EEENSA_ILi64EEENSA_ILi128EEEEEENS_12float_e4m3_tENS5_IJlSC_lEEESK_SL_NS4_8TiledMMAINS4_8MMA_AtomIJNS4_4SM904GMMA30MMA_64x64x32_F32E4M3E4M3_SS_TNILNSP_7ScaleInE1ELSR_1EEEEEENS4_6LayoutINS5_IJSB_SC_SC_EEENS5_IJSC_NSA_ILi0EEESW_EEEEENS5_IJNS4_10UnderscoreESZ_SZ_EEEEENS4_23SM90_TMA_LOAD_MULTICASTENS4_14ComposedLayoutINS4_7SwizzleILi3ELi4ELi3EEENS4_18smem_ptr_flag_bitsILi8EEENSU_INS5_IJNSA_ILi8EEESI_EEENS5_IJSI_SC_EEEEEEEvNS4_8identityES12_S1C_vS1D_EENS_8epilogue10collective6detail29Sm90TmaWarpSpecializedAdapterINS1G_15DefaultEpilogueISK_SL_SL_NS1F_6thread17LinearCombinationISK_Li1EffLNS1K_9ScaleType4KindE0ELNS_15FloatRoundStyleE2ESK_EENS1_15EpilogueDefaultEEEEEvvEEEEvNT_6ParamsE,@function
        .size           _ZN7cutlass13device_kernelINS_4gemm6kernel13GemmUniversalIN4cute5tupleIJiiiiEEENS1_10collective13CollectiveMmaINS1_37MainloopSm90TmaGmmaWarpSpecializedFP8ILi5ENS5_IJNS4_1CILi2EEESB_NSA_ILi1EEEEEENS1_35KernelTmaWarpSpecializedCooperativeEEENS5_IJNSA_ILi256EEENSA_ILi64EEENSA_ILi128EEEEEENS_12float_e4m3_tENS5_IJlSC_lEEESK_SL_NS4_8TiledMMAINS4_8MMA_AtomIJNS4_4SM904GMMA30MMA_64x64x32_F32E4M3E4M3_SS_TNILNSP_7ScaleInE1ELSR_1EEEEEENS4_6LayoutINS5_IJSB_SC_SC_EEENS5_IJSC_NSA_ILi0EEESW_EEEEENS5_IJNS4_10UnderscoreESZ_SZ_EEEEENS4_23SM90_TMA_LOAD_MULTICASTENS4_14ComposedLayoutINS4_7SwizzleILi3ELi4ELi3EEENS4_18smem_ptr_flag_bitsILi8EEENSU_INS5_IJNSA_ILi8EEESI_EEENS5_IJSI_SC_EEEEEEEvNS4_8identityES12_S1C_vS1D_EENS_8epilogue10collective6detail29Sm90TmaWarpSpecializedAdapterINS1G_15DefaultEpilogueISK_SL_SL_NS1F_6thread17LinearCombinationISK_Li1EffLNS1K_9ScaleType4KindE0ELNS_15FloatRoundStyleE2ESK_EENS1_15EpilogueDefaultEEEEEvvEEEEvNT_6ParamsE,(.L_x_208 - _ZN7cutlass13device_kernelINS_4gemm6kernel13GemmUniversalIN4cute5tupleIJiiiiEEENS1_10collective13CollectiveMmaINS1_37MainloopSm90TmaGmmaWarpSpecializedFP8ILi5ENS5_IJNS4_1CILi2EEESB_NSA_ILi1EEEEEENS1_35KernelTmaWarpSpecializedCooperativeEEENS5_IJNSA_ILi256EEENSA_ILi64EEENSA_ILi128EEEEEENS_12float_e4m3_tENS5_IJlSC_lEEESK_SL_NS4_8TiledMMAINS4_8MMA_AtomIJNS4_4SM904GMMA30MMA_64x64x32_F32E4M3E4M3_SS_TNILNSP_7ScaleInE1ELSR_1EEEEEENS4_6LayoutINS5_IJSB_SC_SC_EEENS5_IJSC_NSA_ILi0EEESW_EEEEENS5_IJNS4_10UnderscoreESZ_SZ_EEEEENS4_23SM90_TMA_LOAD_MULTICASTENS4_14ComposedLayoutINS4_7SwizzleILi3ELi4ELi3EEENS4_18smem_ptr_flag_bitsILi8EEENSU_INS5_IJNSA_ILi8EEESI_EEENS5_IJSI_SC_EEEEEEEvNS4_8identityES12_S1C_vS1D_EENS_8epilogue10collective6detail29Sm90TmaWarpSpecializedAdapterINS1G_15DefaultEpilogueISK_SL_SL_NS1F_6thread17LinearCombinationISK_Li1EffLNS1K_9ScaleType4KindE0ELNS_15FloatRoundStyleE2ESK_EENS1_15EpilogueDefaultEEEEEvvEEEEvNT_6ParamsE)
        .other          _ZN7cutlass13device_kernelINS_4gemm6kernel13GemmUniversalIN4cute5tupleIJiiiiEEENS1_10collective13CollectiveMmaINS1_37MainloopSm90TmaGmmaWarpSpecializedFP8ILi5ENS5_IJNS4_1CILi2EEESB_NSA_ILi1EEEEEENS1_35KernelTmaWarpSpecializedCooperativeEEENS5_IJNSA_ILi256EEENSA_ILi64EEENSA_ILi128EEEEEENS_12float_e4m3_tENS5_IJlSC_lEEESK_SL_NS4_8TiledMMAINS4_8MMA_AtomIJNS4_4SM904GMMA30MMA_64x64x32_F32E4M3E4M3_SS_TNILNSP_7ScaleInE1ELSR_1EEEEEENS4_6LayoutINS5_IJSB_SC_SC_EEENS5_IJSC_NSA_ILi0EEESW_EEEEENS5_IJNS4_10UnderscoreESZ_SZ_EEEEENS4_23SM90_TMA_LOAD_MULTICASTENS4_14ComposedLayoutINS4_7SwizzleILi3ELi4ELi3EEENS4_18smem_ptr_flag_bitsILi8EEENSU_INS5_IJNSA_ILi8EEESI_EEENS5_IJSI_SC_EEEEEEEvNS4_8identityES12_S1C_vS1D_EENS_8epilogue10collective6detail29Sm90TmaWarpSpecializedAdapterINS1G_15DefaultEpilogueISK_SL_SL_NS1F_6thread17LinearCombinationISK_Li1EffLNS1K_9ScaleType4KindE0ELNS_15FloatRoundStyleE2ESK_EENS1_15EpilogueDefaultEEEEEvvEEEEvNT_6ParamsE,@"STO_CUDA_ENTRY STV_DEFAULT"
_ZN7cutlass13device_kernelINS_4gemm6kernel13GemmUniversalIN4cute5tupleIJiiiiEEENS1_10collective13CollectiveMmaINS1_37MainloopSm90TmaGmmaWarpSpecializedFP8ILi5ENS5_IJNS4_1CILi2EEESB_NSA_ILi1EEEEEENS1_35KernelTmaWarpSpecializedCooperativeEEENS5_IJNSA_ILi256EEENSA_ILi64EEENSA_ILi128EEEEEENS_12float_e4m3_tENS5_IJlSC_lEEESK_SL_NS4_8TiledMMAINS4_8MMA_AtomIJNS4_4SM904GMMA30MMA_64x64x32_F32E4M3E4M3_SS_TNILNSP_7ScaleInE1ELSR_1EEEEEENS4_6LayoutINS5_IJSB_SC_SC_EEENS5_IJSC_NSA_ILi0EEESW_EEEEENS5_IJNS4_10UnderscoreESZ_SZ_EEEEENS4_23SM90_TMA_LOAD_MULTICASTENS4_14ComposedLayoutINS4_7SwizzleILi3ELi4ELi3EEENS4_18smem_ptr_flag_bitsILi8EEENSU_INS5_IJNSA_ILi8EEESI_EEENS5_IJSI_SC_EEEEEEEvNS4_8identityES12_S1C_vS1D_EENS_8epilogue10collective6detail29Sm90TmaWarpSpecializedAdapterINS1G_15DefaultEpilogueISK_SL_SL_NS1F_6thread17LinearCombinationISK_Li1EffLNS1K_9ScaleType4KindE0ELNS_15FloatRoundStyleE2ESK_EENS1_15EpilogueDefaultEEEEEvvEEEEvNT_6ParamsE:
[----:B------:R-:W-:Y:S01]  /*0000*/  LDC R1, c[0x0][0x28] ;  /* 0x00000a00ff017b82 */ /* 0x000fe20000000800 */
[----:B------:R-:W0:Y:S01]  /*0010*/  S2R R0, SR_TID.X ;  /* 0x0000000000007919 */ /* 0x000e220000002100 */
[----:B------:R-:W-:Y:S01]  /*0020*/  ELECT P0, URZ, PT ;  /* 0x00000000003f782f */ /* 0x000fe20003800000 */
[----:B------:R-:W-:Y:S01]  /*0030*/  BSSY B0, `(.L_x_0) ;  /* 0x000000f000007945 */ /* 0x000fe20003800000 */
[--C-:B0-----:R-:W-:Y:S02]  /*0040*/  SHF.R.U32.HI R2, RZ, 0x5, R0.reuse ;  /* 0x00000005ff027819 */ /* 0x101fe40000011600 */
[----:B------:R-:W-:-:S03]  /*0050*/  SHF.R.U32.HI R3, RZ, 0x7, R0 ;  /* 0x00000007ff037819 */ /* 0x000fc60000011600 */
[----:B------:R-:W0:Y:S04]  /*0060*/  SHFL.IDX PT, R7, R2, RZ, 0x1f ;  /* 0x00001fff02077589 */ /* 0x000e2800000e0000 */
[----:B------:R-:W1:Y:S01]  /*0070*/  SHFL.IDX PT, R3, R3, RZ, 0x1f ;  /* 0x00001fff03037589 */ /* 0x000e6200000e0000 */
[----:B0-----:R-:W-:-:S13]  /*0080*/  ISETP.NE.OR P0, PT, R7, RZ, !P0 ;  /* 0x000000ff0700720c */ /* 0x001fda0004705670 */
[----:B-1----:R-:W-:Y:S05]  /*0090*/  @P0 BRA `(.L_x_1) ;  /* 0x0000000000200947 */ /* 0x002fea0003800000 */
[----:B------:R-:W-:Y:S02]  /*00a0*/  ULDC.64 UR4, c[0x0][0x198] ;  /* 0x0000660000047ab9 */ /* 0x000fe40000000a00 */
[----:B------:R-:W-:Y:S02]  /*00b0*/  UIADD3 UR6, UP0, UR4, 0xf0, URZ ;  /* 0x000000f004067890 */ /* 0x000fe4000ff1e03f */
[----:B------:R-:W-:Y:S02]  /*00c0*/  UIADD3 UR4, UP1, UR4, 0x1f0, URZ ;  /* 0x000001f004047890 */ /* 0x000fe4000ff3e03f */
[----:B------:R-:W-:Y:S02]  /*00d0*/  UIADD3.X UR7, URZ, UR5, URZ, UP0, !UPT ;  /* 0x000000053f077290 */ /* 0x000fe400087fe43f */
[----:B------:R-:W-:-:S07]  /*00e0*/  UIADD3.X UR5, URZ, UR5, URZ, UP1, !UPT ;  /* 0x000000053f057290 */ /* 0x000fce0008ffe43f */
[----:B------:R0:W-:Y:S02]  /*00f0*/  UTMACCTL.PF [UR6] ;  /* 0x00000000060079b9 */ /* 0x0001e40008040000 */
[----:B------:R0:W-:Y:S02]  /*0100*/  UTMACCTL.PF [UR4] ;  /* 0x00000000040079b9 */ /* 0x0001e40008040000 */
[----:B0-----:R-:W-:Y:S01]  /*0110*/  NOP ;  /* 0x0000000000007918 */ /* 0x001fe20000000000 */
.L_x_1:
[----:B------:R-:W-:Y:S05]  /*0120*/  BSYNC B0 ;  /* 0x0000000000007941 */ /* 0x000fea0003800000 */
.L_x_0:
[----:B------:R-:W0:Y:S02]  /*0130*/  SHFL.IDX PT, R4, R2, RZ, 0x1f ;  /* 0x00001fff02047589 */ /* 0x000e2400000e0000 */
[----:B0-----:R-:W-:-:S13]  /*0140*/  ISETP.NE.AND P0, PT, R4, RZ, PT ;  /* 0x000000ff0400720c */ /* 0x001fda0003f05270 */
[----:B------:R-:W-:Y:S05]  /*0150*/  @P0 BRA `(.L_x_2) ;  /* 0x0000000000600947 */ /* 0x000fea0003800000 */
[----:B------:R-:W0:Y:S01]  /*0160*/  S2UR UR8, SR_CgaCtaId ;  /* 0x00000000000879c3 */ /* 0x000e220000008800 */
[----:B------:R-:W-:Y:S01]  /*0170*/  UMOV UR4, 0x400 ;  /* 0x0000040000047882 */ /* 0x000fe20000000000 */
[----:B------:R-:W-:Y:S01]  /*0180*/  UMOV UR5, 0x1 ;  /* 0x0000000100057882 */ /* 0x000fe20000000000 */
[----:B------:R-:W-:Y:S01]  /*0190*/  UMOV UR6, 0x6 ;  /* 0x0000000600067882 */ /* 0x000fe20000000000 */
[----:B------:R-:W-:Y:S01]  /*01a0*/  ELECT P0, URZ, PT ;  /* 0x00000000003f782f */ /* 0x000fe20003800000 */
[----:B------:R-:W-:-:S04]  /*01b0*/  UIADD3 UR6, -UR6, 0x100000, URZ ;  /* 0x0010000006067890 */ /* 0x000fc8000fffe13f */
[----:B------:R-:W-:Y:S02]  /*01c0*/  USHF.L.U32 UR7, UR6, 0xb, URZ ;  /* 0x0000000b06077899 */ /* 0x000fe4000800063f */
[----:B------:R-:W-:Y:S02]  /*01d0*/  USHF.L.U32 UR6, UR6, 0x1, URZ ;  /* 0x0000000106067899 */ /* 0x000fe4000800063f */
[----:B0-----:R-:W-:Y:S02]  /*01e0*/  ULEA UR8, UR8, UR4, 0x18 ;  /* 0x0000000408087291 */ /* 0x001fe4000f8ec03f */
[----:B------:R-:W-:-:S04]  /*01f0*/  UIADD3 UR4, -UR5, 0x100000, URZ ;  /* 0x0010000005047890 */ /* 0x000fc8000fffe13f */
[----:B------:R-:W-:Y:S02]  /*0200*/  USHF.L.U32 UR5, UR4, 0xb, URZ ;  /* 0x0000000b04057899 */ /* 0x000fe4000800063f */
[----:B------:R-:W-:Y:S01]  /*0210*/  USHF.L.U32 UR4, UR4, 0x1, URZ ;  /* 0x0000000104047899 */ /* 0x000fe2000800063f */
[----:B------:R-:W0:Y:S11]  /*0220*/  FENCE.VIEW.ASYNC.S ;  /* 0x00000000000073c6 */ /* 0x000e360000000000 */
[----:B0-----:R0:W1:Y:S01]  /*0230*/  SYNCS.EXCH.64 URZ, [UR8], UR4 ;  /* 0x00000004083f75b2 */ /* 0x0010620008000100 */
[----:B------:R0:W2:Y:S01]  /*0240*/  SYNCS.EXCH.64 URZ, [UR8+0x28], UR6 ;  /* 0x00002806083f75b2 */ /* 0x0000a20008000100 */
[----:B------:R0:W3:Y:S01]  /*0250*/  SYNCS.EXCH.64 URZ, [UR8+0x8], UR4 ;  /* 0x00000804083f75b2 */ /* 0x0000e20008000100 */
[----:B------:R0:W4:Y:S01]  /*0260*/  SYNCS.EXCH.64 URZ, [UR8+0x30], UR6 ;  /* 0x00003006083f75b2 */ /* 0x0001220008000100 */
[----:B------:R0:W0:Y:S01]  /*0270*/  SYNCS.EXCH.64 URZ, [UR8+0x10], UR4 ;  /* 0x00001004083f75b2 */ /* 0x0000220008000100 */
[----:B------:R0:W0:Y:S01]  /*0280*/  SYNCS.EXCH.64 URZ, [UR8+0x38], UR6 ;  /* 0x00003806083f75b2 */ /* 0x0000220008000100 */
[----:B------:R0:W0:Y:S01]  /*0290*/  SYNCS.EXCH.64 URZ, [UR8+0x18], UR4 ;  /* 0x00001804083f75b2 */ /* 0x0000220008000100 */
[----:B------:R0:W0:Y:S01]  /*02a0*/  SYNCS.EXCH.64 URZ, [UR8+0x40], UR6 ;  /* 0x00004006083f75b2 */ /* 0x0000220008000100 */
[----:B------:R0:W0:Y:S01]  /*02b0*/  SYNCS.EXCH.64 URZ, [UR8+0x20], UR4 ;  /* 0x00002004083f75b2 */ /* 0x0000220008000100 */
[----:B------:R0:W0:Y:S01]  /*02c0*/  SYNCS.EXCH.64 URZ, [UR8+0x48], UR6 ;  /* 0x00004806083f75b2 */ /* 0x0000220008000100 */
[----:B------:R-:W-:Y:S01]  /*02d0*/  NOP ;  /* 0x0000000000007918 */ /* 0x000fe20000000000 */
.L_x_2:
[----:B------:R-:W-:Y:S01]  /*02e0*/  SHF.R.S32.HI R5, RZ, 0x1f, R0 ;  /* 0x0000001fff057819 */ /* 0x000fe20000011400 */
[----:B------:R-:W5:Y:S01]  /*02f0*/  SHFL.IDX PT, R2, R2, RZ, 0x1f ;  /* 0x00001fff02027589 */ /* 0x000f6200000e0000 */
[----:B0-----:R-:W0:Y:S01]  /*0300*/  S2UR UR8, SR_CTAID.X ;  /* 0x00000000000879c3 */ /* 0x001e220000002500 */
[----:B------:R-:W-:Y:S02]  /*0310*/  ELECT P0, URZ, PT ;  /* 0x00000000003f782f */ /* 0x000fe40003800000 */
[----:B------:R-:W-:Y:S01]  /*0320*/  LEA.HI R5, R5, R0, RZ, 0x7 ;  /* 0x0000000005057211 */ /* 0x000fe200078f38ff */
[----:B------:R-:W1:Y:S01]  /*0330*/  S2R R8, SR_CTAID.Y ;  /* 0x0000000000087919 */ /* 0x000e620000002600 */
[----:B------:R-:W-:Y:S01]  /*0340*/  SHF.R.S32.HI R11, RZ, 0x1f, R4 ;  /* 0x0000001fff0b7819 */ /* 0x000fe20000011404 */
[----:B------:R-:W-:Y:S01]  /*0350*/  ULDC UR4, c[0x0][0x150] ;  /* 0x0000540000047ab9 */ /* 0x000fe20000000800 */
[----:B------:R-:W-:Y:S01]  /*0360*/  LOP3.LUT R5, R5, 0xffffff80, RZ, 0xc0, !PT ;  /* 0xffffff8005057812 */ /* 0x000fe200078ec0ff */
[----:B------:R-:W-:Y:S01]  /*0370*/  VIADD R16, R3, 0xffffffff ;  /* 0xffffffff03107836 */ /* 0x000fe20000000000 */
[----:B------:R-:W-:Y:S01]  /*0380*/  LEA.HI R11, R11, R4, RZ, 0x2 ;  /* 0x000000040b0b7211 */ /* 0x000fe200078f10ff */
[----:B------:R-:W2:Y:S01]  /*0390*/  LDC R12, c[0x0][0x144] ;  /* 0x00005100ff0c7b82 */ /* 0x000ea20000000800 */
[----:B------:R-:W-:Y:S01]  /*03a0*/  NOP ;  /* 0x0000000000007918 */ /* 0x000fe20000000000 */
[----:B------:R-:W-:Y:S01]  /*03b0*/  IMAD.IADD R6, R0, 0x1, -R5 ;  /* 0x0000000100067824 */ /* 0x000fe200078e0a05 */
[----:B------:R-:W-:Y:S01]  /*03c0*/  LOP3.LUT R11, R11, 0x3ffffffc, RZ, 0xc0, !PT ;  /* 0x3ffffffc0b0b7812 */ /* 0x000fe200078ec0ff */
[----:B------:R-:W-:Y:S01]  /*03d0*/  NOP ;  /* 0x0000000000007918 */ /* 0x000fe20000000000 */
[----:B------:R-:W-:-:S02]  /*03e0*/  ISETP.NE.AND P4, PT, R3, RZ, PT ;  /* 0x000000ff0300720c */ /* 0x000fc40003f85270 */
[----:B------:R-:W-:Y:S01]  /*03f0*/  SHF.R.S32.HI R5, RZ, 0x1f, R6 ;  /* 0x0000001fff057819 */ /* 0x000fe20000011406 */
[----:B------:R-:W-:Y:S01]  /*0400*/  IMAD.IADD R4, R4, 0x1, -R11 ;  /* 0x0000000104047824 */ /* 0x000fe200078e0a0b */
[----:B------:R-:W3:Y:S01]  /*0410*/  LDC R14, c[0x0][0x140] ;  /* 0x00005000ff0e7b82 */ /* 0x000ee20000000800 */
[----:B------:R-:W-:Y:S02]  /*0420*/  ISETP.GE.U32.AND P6, PT, R16, 0x2, PT ;  /* 0x000000021000780c */ /* 0x000fe40003fc6070 */
[----:B------:R-:W-:Y:S02]  /*0430*/  LEA.HI R5, R5, R6, RZ, 0x3 ;  /* 0x0000000605057211 */ /* 0x000fe400078f18ff */
[----:B-----5:R-:W-:Y:S02]  /*0440*/  ISETP.NE.OR P0, PT, R2, RZ, !P0 ;  /* 0x000000ff0200720c */ /* 0x020fe40004705670 */
[--C-:B------:R-:W-:Y:S01]  /*0450*/  SHF.R.S32.HI R2, RZ, 0x3, R5.reuse ;  /* 0x00000003ff027819 */ /* 0x100fe20000011405 */
[----:B------:R-:W5:Y:S01]  /*0460*/  LDC R13, c[0x0][0x148] ;  /* 0x00005200ff0d7b82 */ /* 0x000f620000000800 */
[----:B------:R-:W-:-:S02]  /*0470*/  SHF.R.S32.HI R5, RZ, 0x1f, R5 ;  /* 0x0000001fff057819 */ /* 0x000fc40000011405 */
[----:B0-----:R-:W-:Y:S02]  /*0480*/  I2FP.F32.U32 R10, UR8 ;  /* 0x00000008000a7c45 */ /* 0x001fe40008201000 */
[----:B------:R-:W-:-:S03]  /*0490*/  LEA.HI R5, R5, R2, RZ, 0x2 ;  /* 0x0000000205057211 */ /* 0x000fc600078f10ff */
[----:B------:R-:W-:Y:S01]  /*04a0*/  FMUL R10, R10, UR4 ;  /* 0x000000040a0a7c20 */ /* 0x000fe20008400000 */
[----:B------:R-:W-:Y:S01]  /*04b0*/  LOP3.LUT R5, R5, 0xfffffffc, RZ, 0xc0, !PT ;  /* 0xfffffffc05057812 */ /* 0x000fe200078ec0ff */
[----:B------:R-:W-:Y:S01]  /*04c0*/  VOTEU.ALL UP0, P0 ;  /* 0x00000000003f7886 */ /* 0x000fe20000000000 */
[----:B-1----:R-:W-:Y:S01]  /*04d0*/  I2FP.F32.U32 R11, R8 ;  /* 0x00000008000b7245 */ /* 0x002fe20000201000 */
[----:B------:R-:W-:Y:S01]  /*04e0*/  ULDC UR4, c[0x0][0x154] ;  /* 0x0000550000047ab9 */ /* 0x000fe20000000800 */
[----:B------:R-:W-:Y:S01]  /*04f0*/  VOTEU.ALL UP1, P0 ;  /* 0x00000000003f7886 */ /* 0x000fe20000020000 */
[----:B------:R-:W0:Y:S01]  /*0500*/  F2I.U32.TRUNC.NTZ R10, R10 ;  /* 0x0000000a000a7305 */ /* 0x000e22000020f000 */
[----:B------:R-:W-:Y:S01]  /*0510*/  IMAD.IADD R5, R2, 0x1, -R5 ;  /* 0x0000000102057824 */ /* 0x000fe200078e0a05 */
[----:B------:R-:W1:Y:S01]  /*0520*/  @!UP0 S2UR UR7, SR_CgaCtaId ;  /* 0x00000000000789c3 */ /* 0x000e620000008800 */
[----:B------:R-:W-:Y:S01]  /*0530*/  @!UP0 UMOV UR6, 0x400 ;  /* 0x0000040000068882 */ /* 0x000fe20000000000 */
[----:B---3--:R-:W-:Y:S01]  /*0540*/  ISETP.EQ.U32.AND P2, PT, R14, 0x1, PT ;  /* 0x000000010e00780c */ /* 0x008fe20003f42070 */
[----:B------:R-:W-:-:S05]  /*0550*/  IMAD R5, R4, 0x4, R5 ;  /* 0x0000000404057824 */ /* 0x000fca00078e0205 */
[----:B------:R-:W-:-:S04]  /*0560*/  LEA.HI R2, R5, R5, RZ, 0x1 ;  /* 0x0000000505027211 */ /* 0x000fc800078f08ff */
[----:B------:R-:W-:Y:S01]  /*0570*/  LOP3.LUT R4, R2, 0xfffffffe, RZ, 0xc0, !PT ;  /* 0xfffffffe02047812 */ /* 0x000fe200078ec0ff */
[----:B0-----:R-:W-:Y:S02]  /*0580*/  IMAD.MOV R15, RZ, RZ, -R10 ;  /* 0x000000ffff0f7224 */ /* 0x001fe400078e0a0a */
[----:B------:R-:W-:Y:S01]  /*0590*/  FMUL R10, R11, UR4 ;  /* 0x000000040b0a7c20 */ /* 0x000fe20008400000 */
[----:B------:R-:W-:Y:S01]  /*05a0*/  SHF.R.S32.HI R2, RZ, 0x1f, R7 ;  /* 0x0000001fff027819 */ /* 0x000fe20000011407 */
[----:B------:R-:W-:Y:S01]  /*05b0*/  UMOV UR4, 0x20 ;  /* 0x0000002000047882 */ /* 0x000fe20000000000 */
[----:B--2---:R-:W-:Y:S01]  /*05c0*/  IMAD R12, R12, R15, UR8 ;  /* 0x000000080c0c7e24 */ /* 0x004fe2000f8e020f */
[----:B------:R-:W-:-:S04]  /*05d0*/  @!UP0 UIADD3 UR4, -UR4, 0x100000, URZ ;  /* 0x0010000004048890 */ /* 0x000fc8000fffe13f */
[----:B------:R-:W-:Y:S02]  /*05e0*/  @!UP0 USHF.L.U32 UR5, UR4, 0xb, URZ ;  /* 0x0000000b04058899 */ /* 0x000fe4000800063f */
[----:B------:R-:W-:Y:S01]  /*05f0*/  @!UP0 USHF.L.U32 UR4, UR4, 0x1, URZ ;  /* 0x0000000104048899 */ /* 0x000fe2000800063f */
[C---:B------:R-:W-:Y:S01]  /*0600*/  IMAD.IADD R11, R5.reuse, 0x1, -R4 ;  /* 0x00000001050b7824 */ /* 0x040fe200078e0a04 */
[----:B------:R-:W0:Y:S01]  /*0610*/  F2I.U32.TRUNC.NTZ R10, R10 ;  /* 0x0000000a000a7305 */ /* 0x000e22000020f000 */
[----:B------:R-:W-:Y:S01]  /*0620*/  LEA.HI R2, R2, R7, RZ, 0x2 ;  /* 0x0000000702027211 */ /* 0x000fe200078f10ff */
[----:B------:R-:W-:Y:S02]  /*0630*/  IMAD.SHL.U32 R4, R5, 0x4, RZ ;  /* 0x0000000405047824 */ /* 0x000fe400078e00ff */
[----:B------:R-:W-:Y:S01]  /*0640*/  ISETP.NE.AND P3, PT, R11, R12, PT ;  /* 0x0000000c0b00720c */ /* 0x000fe20003f65270 */
[----:B-1----:R-:W-:Y:S01]  /*0650*/  @!UP0 ULEA UR6, UR7, UR6, 0x18 ;  /* 0x0000000607068291 */ /* 0x002fe2000f8ec03f */
[----:B------:R-:W-:Y:S01]  /*0660*/  LOP3.LUT R2, R2, 0xfffffffc, RZ, 0xc0, !PT ;  /* 0xfffffffc02027812 */ /* 0x000fe200078ec0ff */
[----:B------:R-:W-:Y:S01]  /*0670*/  VOTEU.ALL UP0, P0 ;  /* 0x00000000003f7886 */ /* 0x000fe20000000000 */
[----:B------:R-:W-:-:S02]  /*0680*/  LOP3.LUT R5, R5, 0xc, R4, 0x78, !PT ;  /* 0x0000000c05057812 */ /* 0x000fc400078e7804 */
[----:B------:R-:W-:Y:S01]  /*0690*/  LOP3.LUT P0, RZ, R6, 0x7, RZ, 0xc0, !PT ;  /* 0x0000000706ff7812 */ /* 0x000fe2000780c0ff */
[----:B------:R-:W-:Y:S02]  /*06a0*/  IMAD.IADD R7, R7, 0x1, -R2 ;  /* 0x0000000107077824 */ /* 0x000fe400078e0a02 */
[----:B------:R-:W-:Y:S01]  /*06b0*/  IMAD.MOV.U32 R6, RZ, RZ, 0x1 ;  /* 0x00000001ff067424 */ /* 0x000fe200078e00ff */
[----:B------:R-:W-:Y:S01]  /*06c0*/  ISETP.LT.U32.AND P0, PT, R5, 0x4, !P0 ;  /* 0x000000040500780c */ /* 0x000fe20004701070 */
[----:B0-----:R-:W-:Y:S01]  /*06d0*/  IMAD.MOV R20, RZ, RZ, -R10 ;  /* 0x000000ffff147224 */ /* 0x001fe200078e0a0a */
[----:B------:R-:W-:Y:S01]  /*06e0*/  ISETP.NE.AND P1, PT, R7, 0x3, PT ;  /* 0x000000030700780c */ /* 0x000fe20003f25270 */
[----:B------:R-:W0:Y:S02]  /*06f0*/  FENCE.VIEW.ASYNC.S ;  /* 0x00000000000073c6 */ /* 0x000e240000000000 */
[----:B0-----:R0:W1:Y:S01]  /*0700*/  @!UP0 SYNCS.EXCH.64 URZ, [UR6+0x60], UR4 ;  /* 0x00006004063f85b2 */ /* 0x0010620008000100 */
[----:B------:R-:W-:Y:S01]  /*0710*/  @P3 LEA.HI R2, R5, R5, RZ, 0x1 ;  /* 0x0000000505023211 */ /* 0x000fe200078f08ff */
[----:B-----5:R-:W-:Y:S01]  /*0720*/  IMAD R11, R13, R20, R8 ;  /* 0x000000140d0b7224 */ /* 0x020fe200078e0208 */
[----:B------:R-:W-:-:S02]  /*0730*/  ISETP.EQ.OR P1, PT, R7, RZ, !P1 ;  /* 0x000000ff0700720c */ /* 0x000fc40004f22670 */
[----:B------:R-:W-:Y:S02]  /*0740*/  @P3 SHF.R.S32.HI R2, RZ, 0x1, R2 ;  /* 0x00000001ff023819 */ /* 0x000fe40000011402 */
[----:B------:R-:W-:Y:S02]  /*0750*/  ISETP.EQ.AND P1, PT, R3, RZ, P1 ;  /* 0x000000ff0300720c */ /* 0x000fe40000f22270 */
[----:B------:R-:W-:Y:S02]  /*0760*/  @P3 ISETP.NE.AND P5, PT, R2, R11, PT ;  /* 0x0000000b0200320c */ /* 0x000fe40003fa5270 */
[----:B------:R-:W-:Y:S02]  /*0770*/  SEL R3, RZ, 0x1, !P0 ;  /* 0x00000001ff037807 */ /* 0x000fe40004000000 */
[----:B------:R-:W-:Y:S02]  /*0780*/  @P3 SEL R6, RZ, 0x1, P5 ;  /* 0x00000001ff063807 */ /* 0x000fe40002800000 */
[----:B------:R-:W-:Y:S01]  /*0790*/  SEL R4, RZ, 0x1, !P1 ;  /* 0x00000001ff047807 */ /* 0x000fe20004800000 */
[----:B------:R0:W2:Y:S01]  /*07a0*/  @!UP1 SYNCS.EXCH.64 URZ, [UR6+0x68], UR4 ;  /* 0x00006804063f95b2 */ /* 0x0000a20008000100 */
[----:B------:R-:W-:Y:S01]  /*07b0*/  LOP3.LUT R6, R6, R3, RZ, 0xc0, !PT ;  /* 0x0000000306067212 */ /* 0x000fe200078ec0ff */
[----:B------:R-:W-:Y:S01]  /*07c0*/  NOP ;  /* 0x0000000000007918 */ /* 0x000fe20000000000 */
[----:B------:R-:W-:Y:S01]  /*07d0*/  SEL R4, R4, 0x2, P6 ;  /* 0x0000000204047807 */ /* 0x000fe20003000000 */
[----:B------:R-:W-:Y:S06]  /*07e0*/  @!P2 BRA `(.L_x_3) ;  /* 0x000000000008a947 */ /* 0x000fec0003800000 */
[----:B-12-4-:R-:W-:Y:S01]  /*07f0*/  UCGABAR_ARV ;  /* 0x00000000000079c7 */ /* 0x016fe20008000000 */
[----:B------:R-:W-:Y:S05]  /*0800*/  BRA `(.L_x_4) ;  /* 0x0000000000047947 */ /* 0x000fea0003800000 */
.L_x_3:
[----:B-12-4-:R-:W-:Y:S01]  /*0810*/  NOP ;  /* 0x0000000000007918 */ /* 0x016fe20000000000 */
.L_x_4:
[----:B------:R-:W1:Y:S01]  /*0820*/  LDC R2, c[0x0][0x65c] ;  /* 0x00019700ff027b82 */ /* 0x000e620000000800 */
[----:B------:R-:W-:Y:S01]  /*0830*/  IMAD.MOV.U32 R3, RZ, RZ, RZ ;  /* 0x000000ffff037224 */ /* 0x000fe200078e00ff */
[----:B-1----:R-:W-:Y:S01]  /*0840*/  ISETP.NE.AND P3, PT, R2, 0x1, PT ;  /* 0x000000010200780c */ /* 0x002fe20003f65270 */
[----:B------:R-:W-:-:S12]  /*0850*/  IMAD.U32 R2, RZ, RZ, UR8 ;  /* 0x00000008ff027e24 */ /* 0x000fd8000f8e00ff */
[----:B------:R-:W1:Y:S01]  /*0860*/  @P3 LDC R15, c[0x0][0x10] ;  /* 0x00000400ff0f3b82 */ /* 0x000e620000000800 */
[----:B------:R-:W-:Y:S02]  /*0870*/  @P3 IMAD.MOV.U32 R9, RZ, RZ, RZ ;  /* 0x000000ffff093224 */ /* 0x000fe400078e00ff */
[----:B------:R-:W-:-:S05]  /*0880*/  @P3 IMAD.MOV.U32 R17, RZ, RZ, RZ ;  /* 0x000000ffff113224 */ /* 0x000fca00078e00ff */
[----:B------:R-:W2:Y:S01]  /*0890*/  @!P3 LDC R11, c[0x0][0xc] ;  /* 0x00000300ff0bbb82 */ /* 0x000ea20000000800 */
[----:B-1----:R-:W-:-:S04]  /*08a0*/  @P3 IMAD.WIDE.U32 R14, R15, UR8, R8 ;  /* 0x000000080f0e3c25 */ /* 0x002fc8000f8e0008 */
[----:B--2---:R-:W-:-:S04]  /*08b0*/  @!P3 IMAD.WIDE.U32 R10, R8, R11, R2 ;  /* 0x0000000b080ab225 */ /* 0x004fc800078e0002 */
[----:B------:R-:W-:Y:S02]  /*08c0*/  @P3 IMAD.MOV.U32 R2, RZ, RZ, R14 ;  /* 0x000000ffff023224 */ /* 0x000fe400078e000e */
[----:B------:R-:W-:Y:S02]  /*08d0*/  @P3 IMAD.IADD R3, R15, 0x1, R17 ;  /* 0x000000010f033824 */ /* 0x000fe400078e0211 */
[----:B------:R-:W-:Y:S02]  /*08e0*/  @!P3 IMAD.MOV.U32 R2, RZ, RZ, R10 ;  /* 0x000000ffff02b224 */ /* 0x000fe400078e000a */
[----:B------:R-:W-:Y:S01]  /*08f0*/  @!P3 IMAD.MOV.U32 R3, RZ, RZ, R11 ;  /* 0x000000ffff03b224 */ /* 0x000fe200078e000b */
[----:B------:R-:W-:Y:S06]  /*0900*/  @!P2 BRA `(.L_x_5) ;  /* 0x00000000000ca947 */ /* 0x000fec0003800000 */
[----:B------:R-:W-:Y:S01]  /*0910*/  UCGABAR_WAIT ;  /* 0x0000000000007dc7 */ /* 0x000fe20008000000 */
[----:B------:R-:W-:Y:S01]  /*0920*/  CCTL.IVALL ;  /* 0x00000000ff00798f */ /* 0x000fe20002000000 */
[----:B------:R-:W-:Y:S05]  /*0930*/  BRA `(.L_x_6) ;  /* 0x0000000000047947 */ /* 0x000fea0003800000 */
.L_x_5:
[----:B------:R-:W-:Y:S06]  /*0940*/  BAR.SYNC.DEFER_BLOCKING 0x0 ;  /* 0x0000000000007b1d */ /* 0x000fec0000010000 */
.L_x_6:
[----:B------:R-:W-:Y:S05]  /*0950*/  @!P4 BRA `(.L_x_7) ;  /* 0x000000780080c947 */ /* 0x000fea0003800000 */
[----:B------:R-:W-:-:S13]  /*0960*/  ISETP.GT.U32.AND P0, PT, R16, 0x1, PT ;  /* 0x000000011000780c */ /* 0x000fda0003f04070 */
[----:B0-----:R-:W-:Y:S05]  /*0970*/  @P0 EXIT ;  /* 0x000000000000094d */ /* 0x001fea0003800000 */
[----:B------:R-:W-:Y:S01]  /*0980*/  ULDC.64 UR4, c[0x0][0x650] ;  /* 0x0001940000047ab9 */ /* 0x000fe20000000a00 */
[----:B------:R-:W-:Y:S01]  /*0990*/  PRMT R14, RZ, 0x7610, R14 ;  /* 0x00007610ff0e7816 */ /* 0x000fe2000000000e */
[----:B------:R-:W-:Y:S01]  /*09a0*/  IMAD.MOV.U32 R10, RZ, RZ, -0x1 ;  /* 0xffffffffff0a7424 */ /* 0x000fe200078e00ff */
[----:B------:R-:W-:Y:S01]  /*09b0*/  ISETP.GE.U32.AND P0, PT, R2, UR4, PT ;  /* 0x0000000402007c0c */ /* 0x000fe2000bf06070 */
[----:B------:R-:W-:Y:S02]  /*09c0*/  IMAD.MOV.U32 R11, RZ, RZ, -0x1 ;  /* 0xffffffffff0b7424 */ /* 0x000fe400078e00ff */
[----:B------:R-:W-:Y:S01]  /*09d0*/  IMAD.MOV.U32 R7, RZ, RZ, -0x1 ;  /* 0xffffffffff077424 */ /* 0x000fe200078e00ff */
[----:B------:R-:W-:-:S13]  /*09e0*/  ISETP.GE.U32.AND.EX P0, PT, R3, UR5, PT, P0 ;  /* 0x0000000503007c0c */ /* 0x000fda000bf06100 */
[----:B------:R-:W-:Y:S05]  /*09f0*/  @P0 BRA `(.L_x_8) ;  /* 0x0000000400280947 */ /* 0x000fea0003800000 */
[----:B------:R-:W0:Y:S01]  /*0a00*/  LDC.64 R22, c[0x0][0x628] ;  /* 0x00018a00ff167b82 */ /* 0x000e220000000a00 */
[----:B------:R-:W-:Y:S02]  /*0a10*/  IMAD.MOV.U32 R10, RZ, RZ, R2 ;  /* 0x000000ffff0a7224 */ /* 0x000fe400078e0002 */
[----:B------:R-:W-:-:S05]  /*0a20*/  IMAD.MOV.U32 R11, RZ, RZ, R3 ;  /* 0x000000ffff0b7224 */ /* 0x000fca00078e0003 */
[----:B------:R-:W1:Y:S08]  /*0a30*/  LDC R18, c[0x0][0x630] ;  /* 0x00018c00ff127b82 */ /* 0x000e700000000800 */
[----:B------:R-:W2:Y:S01]  /*0a40*/  LDC.64 R24, c[0x0][0x620] ;  /* 0x00018800ff187b82 */ /* 0x000ea20000000a00 */
[----:B0-----:R-:W-:-:S04]  /*0a50*/  ISETP.NE.U32.AND P0, PT, R22, RZ, PT ;  /* 0x000000ff1600720c */ /* 0x001fc80003f05070 */
[----:B------:R-:W-:-:S13]  /*0a60*/  ISETP.NE.AND.EX P0, PT, R23, RZ, PT, P0 ;  /* 0x000000ff1700720c */ /* 0x000fda0003f05300 */
[----:B-12---:R-:W-:Y:S05]  /*0a70*/  @!P0 BRA `(.L_x_9) ;  /* 0x0000000000288947 */ /* 0x006fea0003800000 */
[----:B------:R-:W0:Y:S02]  /*0a80*/  LDC R7, c[0x0][0x634] ;  /* 0x00018d00ff077b82 */ /* 0x000e240000000800 */
[----:B0-----:R-:W-:-:S05]  /*0a90*/  IADD3 R7, P0, R2, R7, RZ ;  /* 0x0000000702077210 */ /* 0x001fca0007f1e0ff */
[----:B------:R-:W-:-:S04]  /*0aa0*/  IMAD.X R19, RZ, RZ, R3, P0 ;  /* 0x000000ffff137224 */ /* 0x000fc800000e0603 */
[----:B------:R-:W-:-:S04]  /*0ab0*/  IMAD.WIDE.U32 R10, R19, R22, RZ ;  /* 0x00000016130a7225 */ /* 0x000fc800078e00ff */
[----:B------:R-:W-:-:S04]  /*0ac0*/  IMAD.WIDE.U32 R14, P0, R7, R23, R10 ;  /* 0x00000017070e7225 */ /* 0x000fc8000780000a */
[----:B------:R-:W-:-:S04]  /*0ad0*/  IMAD.WIDE.U32 R10, R7, R22, RZ ;  /* 0x00000016070a7225 */ /* 0x000fc800078e00ff */
[----:B------:R-:W-:Y:S01]  /*0ae0*/  IMAD.X R17, RZ, RZ, RZ, P0 ;  /* 0x000000ffff117224 */ /* 0x000fe200000e06ff */
[----:B------:R-:W-:Y:S01]  /*0af0*/  IADD3 RZ, P0, R11, R14, RZ ;  /* 0x0000000e0bff7210 */ /* 0x000fe20007f1e0ff */
[----:B------:R-:W-:-:S04]  /*0b00*/  IMAD.MOV.U32 R16, RZ, RZ, R15 ;  /* 0x000000ffff107224 */ /* 0x000fc800078e000f */
[----:B------:R-:W-:-:S08]  /*0b10*/  IMAD.WIDE.U32.X R10, R19, R23, R16, P0 ;  /* 0x00000017130a7225 */ /* 0x000fd000000e0410 */
.L_x_9:
[----:B------:R-:W0:Y:S01]  /*0b20*/  LDC.64 R26, c[0x0][0x640] ;  /* 0x00019000ff1a7b82 */ /* 0x000e220000000a00 */
[--C-:B------:R-:W-:Y:S01]  /*0b30*/  SHF.R.U64 R28, R10, R18, R11.reuse ;  /* 0x000000120a1c7219 */ /* 0x100fe2000000120b */
[----:B------:R-:W-:Y:S01]  /*0b40*/  IMAD R29, R13, R20, R8 ;  /* 0x000000140d1d7224 */ /* 0x000fe200078e0208 */
[----:B------:R-:W-:Y:S01]  /*0b50*/  SHF.R.U32.HI R7, RZ, R18, R11 ;  /* 0x00000012ff077219 */ /* 0x000fe2000001160b */
[----:B------:R-:W-:Y:S01]  /*0b60*/  IMAD.MOV.U32 R23, RZ, RZ, 0x1 ;  /* 0x00000001ff177424 */ /* 0x000fe200078e00ff */
[----:B------:R-:W-:-:S03]  /*0b70*/  IADD3 R9, P0, RZ, -R28, RZ ;  /* 0x8000001cff097210 */ /* 0x000fc60007f1e0ff */
[----:B------:R-:W1:Y:S02]  /*0b80*/  LDC R16, c[0x0][0x618] ;  /* 0x00018600ff107b82 */ /* 0x000e640000000800 */
[----:B------:R-:W-:Y:S02]  /*0b90*/  IMAD.X R7, RZ, RZ, ~R7, P0 ;  /* 0x000000ffff077224 */ /* 0x000fe400000e0e07 */
[----:B------:R-:W-:-:S04]  /*0ba0*/  IMAD.WIDE.U32 R10, R9, R24, R2 ;  /* 0x00000018090a7225 */ /* 0x000fc800078e0002 */
[----:B------:R-:W2:Y:S01]  /*0bb0*/  LDC R15, c[0x0][0x608] ;  /* 0x00018200ff0f7b82 */ /* 0x000ea20000000800 */
[----:B------:R-:W-:-:S04]  /*0bc0*/  IMAD R14, R7, R24, RZ ;  /* 0x00000018070e7224 */ /* 0x000fc800078e02ff */
[----:B------:R-:W-:-:S03]  /*0bd0*/  IMAD R7, R9, R25, R14 ;  /* 0x0000001909077224 */ /* 0x000fc600078e020e */
[----:B------:R-:W3:Y:S01]  /*0be0*/  LDC R22, c[0x0][0x658] ;  /* 0x00019600ff167b82 */ /* 0x000ee20000000800 */
[----:B------:R-:W-:Y:S01]  /*0bf0*/  IMAD.IADD R7, R11, 0x1, R7 ;  /* 0x000000010b077824 */ /* 0x000fe200078e0207 */
[----:B0-----:R-:W-:-:S04]  /*0c00*/  ISETP.NE.U32.AND P0, PT, R26, RZ, PT ;  /* 0x000000ff1a00720c */ /* 0x001fc80003f05070 */
[----:B------:R-:W-:Y:S02]  /*0c10*/  ISETP.NE.AND.EX P0, PT, R27, RZ, PT, P0 ;  /* 0x000000ff1b00720c */ /* 0x000fe40003f05300 */
[----:B------:R-:W0:Y:S01]  /*0c20*/  LDC R18, c[0x0][0x600] ;  /* 0x00018000ff127b82 */ /* 0x000e220000000800 */
[-CC-:B-1----:R-:W-:Y:S02]  /*0c30*/  SHF.R.U64 R19, R10, R16.reuse, R7.reuse ;  /* 0x000000100a137219 */ /* 0x182fe40000001207 */
[----:B------:R-:W-:Y:S01]  /*0c40*/  SHF.R.U32.HI R10, RZ, R16, R7 ;  /* 0x00000010ff0a7219 */ /* 0x000fe20000011607 */
[----:B------:R-:W-:-:S04]  /*0c50*/  IMAD.MOV.U32 R7, RZ, RZ, -0x1 ;  /* 0xffffffffff077424 */ /* 0x000fc800078e00ff */
[----:B------:R-:W1:Y:S01]  /*0c60*/  LDC R21, c[0x0][0x648] ;  /* 0x00019200ff157b82 */ /* 0x000e620000000800 */
[-CC-:B--2---:R-:W-:Y:S02]  /*0c70*/  SHF.R.U64 R16, R19, R15.reuse, R10.reuse ;  /* 0x0000000f13107219 */ /* 0x184fe4000000120a */
[----:B------:R-:W-:-:S05]  /*0c80*/  SHF.R.U32.HI R9, RZ, R15, R10 ;  /* 0x0000000fff097219 */ /* 0x000fca000001160a */
[----:B------:R-:W2:Y:S01]  /*0c90*/  LDC R24, c[0x0][0x638] ;  /* 0x00018e00ff187b82 */ /* 0x000ea20000000800 */
[-CC-:B---3--:R-:W-:Y:S02]  /*0ca0*/  SHF.R.U64 R20, R16, R22.reuse, R9.reuse ;  /* 0x0000001610147219 */ /* 0x188fe40000001209 */
[-C--:B------:R-:W-:Y:S02]  /*0cb0*/  SHF.L.U32 R7, R7, R22.reuse, RZ ;  /* 0x0000001607077219 */ /* 0x080fe400000006ff */
[----:B------:R-:W-:Y:S01]  /*0cc0*/  SHF.R.U32.HI R9, RZ, R22, R9 ;  /* 0x00000016ff097219 */ /* 0x000fe20000011609 */
[----:B------:R-:W-:Y:S01]  /*0cd0*/  IMAD.MOV.U32 R8, RZ, RZ, R20 ;  /* 0x000000ffff087224 */ /* 0x000fe200078e0014 */
[----:B------:R-:W-:Y:S01]  /*0ce0*/  LOP3.LUT R13, RZ, R7, RZ, 0x33, !PT ;  /* 0x00000007ff0d7212 */ /* 0x000fe200078e33ff */
[----:B------:R-:W3:Y:S01]  /*0cf0*/  LDC R25, c[0x0][0x610] ;  /* 0x00018400ff197b82 */ /* 0x000ee20000000800 */
[----:B------:R-:W-:Y:S05]  /*0d00*/  @!P0 BRA `(.L_x_10) ;  /* 0x0000000000288947 */ /* 0x000fea0003800000 */
[----:B------:R-:W4:Y:S02]  /*0d10*/  LDC R7, c[0x0][0x64c] ;  /* 0x00019300ff077b82 */ /* 0x000f240000000800 */
[----:B----4-:R-:W-:-:S05]  /*0d20*/  IADD3 R7, P0, R20, R7, RZ ;  /* 0x0000000714077210 */ /* 0x010fca0007f1e0ff */
        /* <DEDUP_REMOVED lines=8> */
.L_x_10:
[----:B-1----:R-:W-:Y:S01]  /*0db0*/  SHF.R.U64 R9, R8, R21, R9 ;  /* 0x0000001508097219 */ /* 0x002fe20000001209 */
[----:B0-----:R-:W-:Y:S01]  /*0dc0*/  VIADD R10, R18, 0xffffffff ;  /* 0xffffffff120a7836 */ /* 0x001fe20000000000 */
[----:B------:R-:W-:Y:S01]  /*0dd0*/  SHF.L.U32 R7, R23, R22, RZ ;  /* 0x0000001617077219 */ /* 0x000fe200000006ff */
[----:B------:R-:W-:Y:S01]  /*0de0*/  IMAD.MOV.U32 R14, RZ, RZ, 0x1 ;  /* 0x00000001ff0e7424 */ /* 0x000fe200078e00ff */
[----:B------:R-:W-:Y:S01]  /*0df0*/  LOP3.LUT R8, R16, R13, RZ, 0xc0, !PT ;  /* 0x0000000d10087212 */ /* 0x000fe200078ec0ff */
[----:B------:R-:W-:Y:S01]  /*0e00*/  IMAD.MOV R11, RZ, RZ, -R9 ;  /* 0x000000ffff0b7224 */ /* 0x000fe200078e0a09 */
[----:B------:R-:W-:Y:S02]  /*0e10*/  SEL R12, R12, R29, !P3 ;  /* 0x0000001d0c0c7207 */ /* 0x000fe40005800000 */
[----:B------:R-:W-:Y:S01]  /*0e20*/  LOP3.LUT R10, R19, R10, RZ, 0xc0, !PT ;  /* 0x0000000a130a7212 */ /* 0x000fe200078ec0ff */
[----:B------:R-:W-:Y:S02]  /*0e30*/  IMAD R9, R7, R9, R8 ;  /* 0x0000000907097224 */ /* 0x000fe400078e0208 */
[----:B--2---:R-:W-:-:S02]  /*0e40*/  IMAD R7, R11, R24, R20 ;  /* 0x000000180b077224 */ /* 0x004fc400078e0214 */
[----:B---3--:R-:W-:Y:S02]  /*0e50*/  IMAD R12, R9, R25, R12 ;  /* 0x00000019090c7224 */ /* 0x008fe400078e020c */
[----:B------:R-:W-:-:S05]  /*0e60*/  IMAD R7, R7, R18, R10 ;  /* 0x0000001207077224 */ /* 0x000fca00078e020a */
[----:B------:R-:W-:Y:S02]  /*0e70*/  SEL R11, R7, R12, !P3 ;  /* 0x0000000c070b7207 */ /* 0x000fe40005800000 */
[----:B------:R-:W-:Y:S01]  /*0e80*/  SEL R10, R12, R7, !P3 ;  /* 0x000000070c0a7207 */ /* 0x000fe20005800000 */
[----:B------:R-:W-:-:S07]  /*0e90*/  IMAD.MOV.U32 R7, RZ, RZ, R28 ;  /* 0x000000ffff077224 */ /* 0x000fce00078e001c */
.L_x_8:
[----:B------:R-:W-:-:S08]  /*0ea0*/  NOP ;  /* 0x0000000000007918 */ /* 0x000fd00000000000 */
[----:B------:R-:W0:Y:S02]  /*0eb0*/  USETMAXREG.TRY_ALLOC.CTAPOOL UP0, 0xe8 ;  /* 0x000000e8000079c8 */ /* 0x000e240008000600 */
[----:B0-----:R-:W-:-:S13]  /*0ec0*/  PLOP3.LUT P0, PT, PT, PT, UP0, 0x80, 0x0 ;  /* 0x000000000000781c */ /* 0x001fda0003f0f008 */
[----:B------:R-:W-:Y:S05]  /*0ed0*/  @!P0 BRA `(.L_x_8) ;  /* 0xfffffffc00f08947 */ /* 0x000fea000383ffff */
[----:B------:R-:W-:Y:S01]  /*0ee0*/  ULDC.64 UR4, c[0x0][0x598] ;  /* 0x0001660000047ab9 */ /* 0x000fe20000000a00 */
[----:B------:R-:W-:Y:S01]  /*0ef0*/  ULDC.64 UR20, c[0x0][0x208] ;  /* 0x0000820000147ab9 */ /* 0x000fe20000000a00 */
[----:B------:R-:W-:-:S04]  /*0f00*/  ISETP.NE.U32.AND P0, PT, RZ, UR4, PT ;  /* 0x00000004ff007c0c */ /* 0x000fc8000bf05070 */
[----:B------:R-:W-:-:S13]  /*0f10*/  ISETP.NE.AND.EX P0, PT, RZ, UR5, PT, P0 ;  /* 0x00000005ff007c0c */ /* 0x000fda000bf05300 */
[----:B------:R-:W-:Y:S05]  /*0f20*/  @!P0 BRA `(.L_x_11) ;  /* 0x00000000001c8947 */ /* 0x000fea0003800000 */
[----:B------:R-:W0:Y:S02]  /*0f30*/  LDC.64 R8, c[0x0][0x598] ;  /* 0x00016600ff087b82 */ /* 0x000e240000000a00 */
[----:B0-----:R-:W2:Y:S02]  /*0f40*/  LDG.E.64 R8, desc[UR20][R8.64] ;  /* 0x0000001408087981 */ /* 0x001ea4000c1e1b00 */
[----:B--2---:R-:W-:-:S04]  /*0f50*/  ISETP.NE.U32.AND P0, PT, R8, RZ, PT ;  /* 0x000000ff0800720c */ /* 0x004fc80003f05070 */
[----:B------:R-:W-:-:S13]  /*0f60*/  ISETP.NE.AND.EX P0, PT, R9, RZ, PT, P0 ;  /* 0x000000ff0900720c */ /* 0x000fda0003f05300 */
[----:B------:R-:W-:Y:S05]  /*0f70*/  @!P0 BRA `(.L_x_11) ;  /* 0x0000000000088947 */ /* 0x000fea0003800000 */
[----:B------:R0:W5:Y:S01]  /*0f80*/  LD.E R8, desc[UR20][R8.64] ;  /* 0x0000001408087980 */ /* 0x000162000c101900 */
[----:B------:R-:W-:Y:S05]  /*0f90*/  BRA `(.L_x_12) ;  /* 0x0000000000207947 */ /* 0x000fea0003800000 */
.L_x_11:
[----:B------:R-:W-:Y:S02]  /*0fa0*/  ULDC.64 UR4, c[0x0][0x588] ;  /* 0x0001620000047ab9 */ /* 0x000fe40000000a00 */
[----:B------:R-:W-:-:S04]  /*0fb0*/  ISETP.NE.U32.AND P0, PT, RZ, UR4, PT ;  /* 0x00000004ff007c0c */ /* 0x000fc8000bf05070 */
[----:B------:R-:W-:-:S13]  /*0fc0*/  ISETP.NE.AND.EX P0, PT, RZ, UR5, PT, P0 ;  /* 0x00000005ff007c0c */ /* 0x000fda000bf05300 */
[----:B------:R-:W-:Y:S05]  /*0fd0*/  @!P0 BRA `(.L_x_13) ;  /* 0x00000000000c8947 */ /* 0x000fea0003800000 */
[----:B------:R-:W0:Y:S02]  /*0fe0*/  LDC.64 R8, c[0x0][0x588] ;  /* 0x00016200ff087b82 */ /* 0x000e240000000a00 */
[----:B0-----:R1:W5:Y:S01]  /*0ff0*/  LDG.E R8, desc[UR20][R8.64] ;  /* 0x0000001408087981 */ /* 0x001362000c1e1900 */
[----:B------:R-:W-:Y:S05]  /*1000*/  BRA `(.L_x_12) ;  /* 0x0000000000047947 */ /* 0x000fea0003800000 */
.L_x_13:
[----:B------:R-:W2:Y:S02]  /*1010*/  LDC R8, c[0x0][0x580] ;  /* 0x00016000ff087b82 */ /* 0x000ea40000000800 */
.L_x_12:
[----:B------:R-:W-:Y:S02]  /*1020*/  ULDC.64 UR4, c[0x0][0x5a0] ;  /* 0x0001680000047ab9 */ /* 0x000fe40000000a00 */
[----:B------:R-:W-:-:S04]  /*1030*/  ISETP.NE.U32.AND P0, PT, RZ, UR4, PT ;  /* 0x00000004ff007c0c */ /* 0x000fc8000bf05070 */
[----:B------:R-:W-:-:S13]  /*1040*/  ISETP.NE.AND.EX P0, PT, RZ, UR5, PT, P0 ;  /* 0x00000005ff007c0c */ /* 0x000fda000bf05300 */
[----:B------:R-:W-:Y:S05]  /*1050*/  @!P0 BRA `(.L_x_14) ;  /* 0x00000000001c8947 */ /* 0x000fea0003800000 */
[----:B------:R-:W3:Y:S02]  /*1060*/  LDC.64 R12, c[0x0][0x5a0] ;  /* 0x00016800ff0c7b82 */ /* 0x000ee40000000a00 */
[----:B---3--:R-:W3:Y:S02]  /*1070*/  LDG.E.64 R12, desc[UR20][R12.64] ;  /* 0x000000140c0c7981 */ /* 0x008ee4000c1e1b00 */
[----:B---3--:R-:W-:-:S04]  /*1080*/  ISETP.NE.U32.AND P0, PT, R12, RZ, PT ;  /* 0x000000ff0c00720c */ /* 0x008fc80003f05070 */
[----:B------:R-:W-:-:S13]  /*1090*/  ISETP.NE.AND.EX P0, PT, R13, RZ, PT, P0 ;  /* 0x000000ff0d00720c */ /* 0x000fda0003f05300 */
[----:B------:R-:W-:Y:S05]  /*10a0*/  @!P0 BRA `(.L_x_14) ;  /* 0x0000000000088947 */ /* 0x000fea0003800000 */
[----:B01----:R0:W5:Y:S01]  /*10b0*/  LD.E R9, desc[UR20][R12.64] ;  /* 0x000000140c097980 */ /* 0x003162000c101900 */
[----:B------:R-:W-:Y:S05]  /*10c0*/  BRA `(.L_x_15) ;  /* 0x0000000000207947 */ /* 0x000fea0003800000 */
.L_x_14:
[----:B------:R-:W-:Y:S02]  /*10d0*/  ULDC.64 UR4, c[0x0][0x590] ;  /* 0x0001640000047ab9 */ /* 0x000fe40000000a00 */
[----:B------:R-:W-:-:S04]  /*10e0*/  ISETP.NE.U32.AND P0, PT, RZ, UR4, PT ;  /* 0x00000004ff007c0c */ /* 0x000fc8000bf05070 */
[----:B------:R-:W-:-:S13]  /*10f0*/  ISETP.NE.AND.EX P0, PT, RZ, UR5, PT, P0 ;  /* 0x00000005ff007c0c */ /* 0x000fda000bf05300 */
[----:B------:R-:W-:Y:S05]  /*1100*/  @!P0 BRA `(.L_x_16) ;  /* 0x00000000000c8947 */ /* 0x000fea0003800000 */
[----:B------:R-:W0:Y:S02]  /*1110*/  LDC.64 R12, c[0x0][0x590] ;  /* 0x00016400ff0c7b82 */ /* 0x000e240000000a00 */
[----:B01----:R1:W5:Y:S01]  /*1120*/  LDG.E R9, desc[UR20][R12.64] ;  /* 0x000000140c097981 */ /* 0x003362000c1e1900 */
[----:B------:R-:W-:Y:S05]  /*1130*/  BRA `(.L_x_15) ;  /* 0x0000000000047947 */ /* 0x000fea0003800000 */
.L_x_16:
[----:B01----:R-:W3:Y:S02]  /*1140*/  LDC R9, c[0x0][0x584] ;  /* 0x00016100ff097b82 */ /* 0x003ee40000000800 */
.L_x_15:
[----:B------:R-:W-:-:S13]  /*1150*/  LOP3.LUT P0, RZ, R14, 0xff, RZ, 0xc0, !PT ;  /* 0x000000ff0eff7812 */ /* 0x000fda000780c0ff */
[----:B------:R-:W-:Y:S05]  /*1160*/  @!P0 EXIT ;  /* 0x000000000000894d */ /* 0x000fea0003800000 */
[----:B------:R-:W-:Y:S01]  /*1170*/  ULDC UR4, c[0x0][0x28c] ;  /* 0x0000a30000047ab9 */ /* 0x000fe20000000800 */
[----:B------:R-:W-:Y:S01]  /*1180*/  LOP3.LUT R144, R4, 0x1, RZ, 0xfc, !PT ;  /* 0x0000000104907812 */ /* 0x000fe200078efcff */
[----:B------:R-:W-:-:S04]  /*1190*/  UIADD3 UR4, UR4, 0x7f, URZ ;  /* 0x0000007f04047890 */ /* 0x000fc8000fffe03f */
[----:B------:R-:W-:-:S04]  /*11a0*/  USHF.R.S32.HI UR5, URZ, 0x1f, UR4 ;  /* 0x0000001f3f057899 */ /* 0x000fc80008011404 */
[----:B------:R-:W-:-:S03]  /*11b0*/  ULEA.HI UR5, UR5, UR4, URZ, 0x7 ;  /* 0x0000000405057291 */ /* 0x000fc6000f8f383f */
[----:B------:R-:W-:Y:S01]  /*11c0*/  UMOV UR4, URZ ;  /* 0x0000003f00047c82 */ /* 0x000fe20008000000 */
[----:B------:R-:W-:-:S03]  /*11d0*/  USHF.R.S32.HI UR9, URZ, 0x7, UR5 ;  /* 0x000000073f097899 */ /* 0x000fc60008011405 */
[----:B------:R-:W-:-:S09]  /*11e0*/  UMOV UR5, URZ ;  /* 0x0000003f00057c82 */ /* 0x000fd20008000000 */
.L_x_171:
[----:B01----:R-:W-:Y:S01]  /*11f0*/  LOP3.LUT R12, R0, 0x80, RZ, 0xc0, !PT ;  /* 0x00000080000c7812 */ /* 0x003fe200078ec0ff */
[----:B------:R-:W0:Y:S01]  /*1200*/  S2UR UR13, SR_CgaCtaId ;  /* 0x00000000000d79c3 */ /* 0x000e220000008800 */
[----:B------:R-:W-:Y:S01]  /*1210*/  UMOV UR12, 0x400 ;  /* 0x00000400000c7882 */ /* 0x000fe20000000000 */
[----:B------:R-:W-:Y:S01]  /*1220*/  UMOV UR6, URZ ;  /* 0x0000003f00067c82 */ /* 0x000fe20008000000 */
[----:B------:R-:W-:Y:S01]  /*1230*/  SHF.R.U32.HI R12, RZ, 0x7, R12 ;  /* 0x00000007ff0c7819 */ /* 0x000fe2000001160c */
[----:B------:R-:W-:Y:S01]  /*1240*/  UMOV UR7, URZ ;  /* 0x0000003f00077c82 */ /* 0x000fe20008000000 */
[----:B------:R-:W-:Y:S02]  /*1250*/  CS2R R20, SRZ ;  /* 0x0000000000147805 */ /* 0x000fe4000001ff00 */
[----:B------:R-:W-:Y:S02]  /*1260*/  CS2R R18, SRZ ;  /* 0x0000000000127805 */ /* 0x000fe4000001ff00 */
[----:B------:R-:W-:Y:S01]  /*1270*/  CS2R R22, SRZ ;  /* 0x0000000000167805 */ /* 0x000fe2000001ff00 */
[----:B------:R-:W1:Y:S01]  /*1280*/  LDC R13, c[0x0][0x28c] ;  /* 0x0000a300ff0d7b82 */ /* 0x000e620000000800 */
[----:B----4-:R-:W4:Y:S01]  /*1290*/  SHFL.IDX PT, R12, R12, RZ, 0x1f ;  /* 0x00001fff0c0c7589 */ /* 0x010f2200000e0000 */
[----:B------:R-:W-:-:S02]  /*12a0*/  CS2R R88, SRZ ;  /* 0x0000000000587805 */ /* 0x000fc4000001ff00 */
[----:B------:R-:W-:Y:S02]  /*12b0*/  CS2R R90, SRZ ;  /* 0x00000000005a7805 */ /* 0x000fe4000001ff00 */
[----:B------:R-:W-:Y:S02]  /*12c0*/  CS2R R92, SRZ ;  /* 0x00000000005c7805 */ /* 0x000fe4000001ff00 */
[----:B------:R-:W-:Y:S02]  /*12d0*/  CS2R R94, SRZ ;  /* 0x00000000005e7805 */ /* 0x000fe4000001ff00 */
[----:B------:R-:W-:Y:S02]  /*12e0*/  CS2R R98, SRZ ;  /* 0x0000000000627805 */ /* 0x000fe4000001ff00 */
[----:B------:R-:W-:Y:S02]  /*12f0*/  CS2R R96, SRZ ;  /* 0x0000000000607805 */ /* 0x000fe4000001ff00 */
        /* <DEDUP_REMOVED lines=16> */
[----:B-1----:R-:W-:Y:S02]  /*1400*/  ISETP.GE.AND P0, PT, R13, 0x1, PT ;  /* 0x000000010d00780c */ /* 0x002fe40003f06270 */
[----:B------:R-:W-:Y:S02]  /*1410*/  CS2R R132, SRZ ;  /* 0x0000000000847805 */ /* 0x000fe4000001ff00 */
[----:B----4-:R-:W-:-:S02]  /*1420*/  R2UR UR8, R12 ;  /* 0x000000000c0872ca */ /* 0x010fc400000e0000 */
[----:B------:R-:W-:Y:S02]  /*1430*/  CS2R R134, SRZ ;  /* 0x0000000000867805 */ /* 0x000fe4000001ff00 */
[----:B------:R-:W-:Y:S02]  /*1440*/  CS2R R136, SRZ ;  /* 0x0000000000887805 */ /* 0x000fe4000001ff00 */
[----:B------:R-:W-:Y:S02]  /*1450*/  CS2R R138, SRZ ;  /* 0x00000000008a7805 */ /* 0x000fe4000001ff00 */
[----:B------:R-:W-:Y:S02]  /*1460*/  CS2R R140, SRZ ;  /* 0x00000000008c7805 */ /* 0x000fe4000001ff00 */
[----:B------:R-:W-:Y:S01]  /*1470*/  CS2R R142, SRZ ;  /* 0x00000000008e7805 */ /* 0x000fe2000001ff00 */
[----:B------:R-:W-:Y:S01]  /*1480*/  IMAD.MOV.U32 R145, RZ, RZ, RZ ;  /* 0x000000ffff917224 */ /* 0x000fe200078e00ff */
[----:B------:R-:W-:Y:S01]  /*1490*/  CS2R R56, SRZ ;  /* 0x0000000000387805 */ /* 0x000fe2000001ff00 */
[----:B------:R-:W-:Y:S01]  /*14a0*/  IMAD.MOV.U32 R147, RZ, RZ, RZ ;  /* 0x000000ffff937224 */ /* 0x000fe200078e00ff */
[----:B------:R-:W-:Y:S01]  /*14b0*/  CS2R R58, SRZ ;  /* 0x00000000003a7805 */ /* 0x000fe2000001ff00 */
[----:B------:R-:W-:Y:S01]  /*14c0*/  IMAD.U32 R16, RZ, RZ, UR4 ;  /* 0x00000004ff107e24 */ /* 0x000fe2000f8e00ff */
[----:B------:R-:W-:-:S02]  /*14d0*/  CS2R R60, SRZ ;  /* 0x00000000003c7805 */ /* 0x000fc4000001ff00 */
[----:B------:R-:W-:Y:S01]  /*14e0*/  CS2R R62, SRZ ;  /* 0x00000000003e7805 */ /* 0x000fe2000001ff00 */
[----:B------:R-:W-:Y:S01]  /*14f0*/  ULEA.HI UR10, UR8, UR8, URZ, 0x1 ;  /* 0x00000008080a7291 */ /* 0x000fe2000f8f083f */
[----:B------:R-:W-:Y:S02]  /*1500*/  CS2R R64, SRZ ;  /* 0x0000000000407805 */ /* 0x000fe4000001ff00 */
[----:B------:R-:W-:Y:S02]  /*1510*/  CS2R R66, SRZ ;  /* 0x0000000000427805 */ /* 0x000fe4000001ff00 */
[----:B------:R-:W-:Y:S01]  /*1520*/  CS2R R68, SRZ ;  /* 0x0000000000447805 */ /* 0x000fe2000001ff00 */
[----:B------:R-:W-:Y:S01]  /*1530*/  ULOP3.LUT UR11, UR10, 0x7fffe, URZ, 0xc0, !UPT ;  /* 0x0007fffe0a0b7892 */ /* 0x000fe2000f8ec03f */
[----:B------:R-:W-:Y:S01]  /*1540*/  CS2R R70, SRZ ;  /* 0x0000000000467805 */ /* 0x000fe2000001ff00 */
[----:B0-----:R-:W-:Y:S01]  /*1550*/  ULEA UR10, UR13, UR12, 0x18 ;  /* 0x0000000c0d0a7291 */ /* 0x001fe2000f8ec03f */
[----:B------:R-:W-:Y:S01]  /*1560*/  CS2R R72, SRZ ;  /* 0x0000000000487805 */ /* 0x000fe2000001ff00 */
[----:B------:R-:W-:Y:S01]  /*1570*/  UIADD3 UR11, UR8, -UR11, URZ ;  /* 0x8000000b080b7290 */ /* 0x000fe2000fffe03f */
[----:B------:R-:W-:Y:S01]  /*1580*/  CS2R R74, SRZ ;  /* 0x00000000004a7805 */ /* 0x000fe2000001ff00 */
[----:B------:R-:W-:Y:S01]  /*1590*/  UMOV UR12, UR5 ;  /* 0x00000005000c7c82 */ /* 0x000fe20008000000 */
[----:B------:R-:W-:Y:S01]  /*15a0*/  UMOV UR8, URZ ;  /* 0x0000003f00087c82 */ /* 0x000fe20008000000 */
[----:B------:R-:W-:Y:S01]  /*15b0*/  ULEA UR11, UR11, UR10, 0xd ;  /* 0x0000000a0b0b7291 */ /* 0x000fe2000f8e683f */
[----:B------:R-:W-:-:S02]  /*15c0*/  CS2R R76, SRZ ;  /* 0x00000000004c7805 */ /* 0x000fc4000001ff00 */
[----:B------:R-:W-:Y:S02]  /*15d0*/  CS2R R78, SRZ ;  /* 0x00000000004e7805 */ /* 0x000fe4000001ff00 */
[----:B------:R-:W-:Y:S01]  /*15e0*/  CS2R R80, SRZ ;  /* 0x0000000000507805 */ /* 0x000fe2000001ff00 */
[----:B------:R-:W-:Y:S01]  /*15f0*/  UIADD3 UR11, UR11, 0x100, URZ ;  /* 0x000001000b0b7890 */ /* 0x000fe2000fffe03f */
[----:B------:R-:W-:Y:S02]  /*1600*/  CS2R R82, SRZ ;  /* 0x0000000000527805 */ /* 0x000fe4000001ff00 */
[----:B------:R-:W-:Y:S02]  /*1610*/  CS2R R84, SRZ ;  /* 0x0000000000547805 */ /* 0x000fe4000001ff00 */
[----:B------:R-:W-:Y:S01]  /*1620*/  CS2R R86, SRZ ;  /* 0x0000000000567805 */ /* 0x000fe2000001ff00 */
[----:B------:R-:W-:Y:S01]  /*1630*/  USHF.R.U32.HI UR11, URZ, 0x4, UR11 ;  /* 0x000000043f0b7899 */ /* 0x000fe2000801160b */
[----:B------:R-:W-:-:S02]  /*1640*/  CS2R R24, SRZ ;  /* 0x0000000000187805 */ /* 0x000fc4000001ff00 */
[----:B------:R-:W-:Y:S02]  /*1650*/  CS2R R26, SRZ ;  /* 0x00000000001a7805 */ /* 0x000fe4000001ff00 */
[----:B------:R-:W-:Y:S01]  /*1660*/  CS2R R28, SRZ ;  /* 0x00000000001c7805 */ /* 0x000fe2000001ff00 */
[----:B------:R-:W-:Y:S01]  /*1670*/  ULOP3.LUT UR11, UR11, 0x3fff, URZ, 0xc0, !UPT ;  /* 0x00003fff0b0b7892 */ /* 0x000fe2000f8ec03f */
        /* <DEDUP_REMOVED lines=12> */
[----:B------:R-:W-:Y:S01]  /*1740*/  CS2R R54, SRZ ;  /* 0x0000000000367805 */ /* 0x000fe2000001ff00 */
[----:B--23--:R-:W-:Y:S06]  /*1750*/  @!P0 BRA `(.L_x_17) ;  /* 0x0000000800a08947 */ /* 0x00cfec0003800000 */
[----:B------:R-:W-:-:S13]  /*1760*/  ISETP.NE.AND P1, PT, R144, 0x3, PT ;  /* 0x000000039000780c */ /* 0x000fda0003f25270 */
[----:B------:R-:W-:Y:S05]  /*1770*/  @!P1 BRA `(.L_x_18) ;  /* 0x0000000000049947 */ /* 0x000fea0003800000 */
[----:B------:R-:W-:Y:S01]  /*1780*/  BPT.TRAP 0x1 ;  /* 0x000000040000795c */ /* 0x000fe20000300000 */
.L_x_18:
[----:B------:R-:W-:Y:S01]  /*1790*/  ULEA UR6, UR5, UR10, 0x3 ;  /* 0x0000000a05067291 */ /* 0x000fe2000f8e183f */
[----:B------:R-:W-:-:S05]  /*17a0*/  IMAD.U32 R12, RZ, RZ, UR4 ;  /* 0x00000004ff0c7e24 */ /* 0x000fca000f8e00ff */
[----:B------:R-:W-:-:S04]  /*17b0*/  SHF.L.U32 R12, R12, 0x1f, RZ ;  /* 0x0000001f0c0c7819 */ /* 0x000fc800000006ff */
[----:B------:R0:W1:Y:S01]  /*17c0*/  SYNCS.PHASECHK.TRANS64.TRYWAIT P0, [UR6], R12 ;  /* 0x0000000cff0075a7 */ /* 0x0000620008000146 */
[----:B------:R-:W-:Y:S05]  /*17d0*/  @!P1 BRA `(.L_x_19) ;  /* 0x0000000000049947 */ /* 0x000fea0003800000 */
[----:B------:R-:W-:Y:S01]  /*17e0*/  BPT.TRAP 0x1 ;  /* 0x000000040000795c */ /* 0x000fe20000300000 */
.L_x_19:
[----:B-1----:R-:W-:Y:S05]  /*17f0*/  @P0 BRA `(.L_x_20) ;  /* 0x0000000000080947 */ /* 0x002fea0003800000 */
[----:B------:R-:W1:Y:S02]  /*1800*/  SYNCS.PHASECHK.TRANS64.TRYWAIT P0, [UR6], R12 ;  /* 0x0000000cff0075a7 */ /* 0x000e640008000146 */
[----:B-1----:R-:W-:Y:S05]  /*1810*/  @!P0 BRA `(.L_x_21) ;  /* 0x0000008000908947 */ /* 0x002fea0003800000 */
.L_x_20:
[----:B------:R-:W-:Y:S01]  /*1820*/  UIADD3 UR6, UR10, 0x28100, URZ ;  /* 0x000281000a067890 */ /* 0x000fe2000fffe03f */
[----:B------:R-:W-:Y:S01]  /*1830*/  WARPGROUP.ARRIVE ;  /* 0x00000000000079c5 */ /* 0x000fe20000000000 */
[----:B------:R-:W-:Y:S01]  /*1840*/  ULOP3.LUT UR8, UR11, 0x10000, URZ, 0xfc, !UPT ;  /* 0x000100000b087892 */ /* 0x000fe2000f8efc3f */
[----:B------:R-:W-:Y:S01]  /*1850*/  CS2R R20, SRZ ;  /* 0x0000000000147805 */ /* 0x000fe2000001ff00 */
[----:B------:R-:W-:Y:S01]  /*1860*/  USHF.R.U32.HI UR6, URZ, 0x4, UR6 ;  /* 0x000000043f067899 */ /* 0x000fe20008011606 */
[----:B------:R-:W-:Y:S01]  /*1870*/  CS2R R18, SRZ ;  /* 0x0000000000127805 */ /* 0x000fe2000001ff00 */
[----:B------:R-:W-:Y:S01]  /*1880*/  ULEA UR8, UR5, UR8, 0xb ;  /* 0x0000000805087291 */ /* 0x000fe2000f8e583f */
[----:B------:R-:W-:Y:S01]  /*1890*/  CS2R R22, SRZ ;  /* 0x0000000000167805 */ /* 0x000fe2000001ff00 */
[----:B------:R-:W-:Y:S01]  /*18a0*/  ULOP3.LUT UR6, UR6, 0x3fff, URZ, 0xc0, !UPT ;  /* 0x00003fff06067892 */ /* 0x000fe2000f8ec03f */
[----:B------:R-:W-:Y:S01]  /*18b0*/  CS2R R88, SRZ ;  /* 0x0000000000587805 */ /* 0x000fe2000001ff00 */
[----:B------:R-:W-:Y:S01]  /*18c0*/  UMOV UR13, 0x40000040 ;  /* 0x40000040000d7882 */ /* 0x000fe20000000000 */
[----:B------:R-:W-:Y:S01]  /*18d0*/  UMOV UR15, 0x40000040 ;  /* 0x40000040000f7882 */ /* 0x000fe20000000000 */
[----:B------:R-:W-:Y:S01]  /*18e0*/  ULOP3.LUT UR6, UR6, 0x10000, URZ, 0xfc, !UPT ;  /* 0x0001000006067892 */ /* 0x000fe2000f8efc3f */
[----:B------:R-:W-:Y:S01]  /*18f0*/  CS2R R90, SRZ ;  /* 0x00000000005a7805 */ /* 0x000fe2000001ff00 */
[----:B------:R-:W-:Y:S01]  /*1900*/  UMOV UR12, UR8 ;  /* 0x00000008000c7c82 */ /* 0x000fe20008000000 */
[----:B------:R-:W-:Y:S01]  /*1910*/  CS2R R92, SRZ ;  /* 0x00000000005c7805 */ /* 0x000fe2000001ff00 */
[----:B------:R-:W-:Y:S01]  /*1920*/  ULEA UR7, UR5, UR6, 0x9 ;  /* 0x0000000605077291 */ /* 0x000fe2000f8e483f */
[----:B------:R-:W-:Y:S01]  /*1930*/  CS2R R94, SRZ ;  /* 0x00000000005e7805 */ /* 0x000fe2000001ff00 */
[----:B------:R-:W-:Y:S01]  /*1940*/  UIADD3 UR6, UR8, 0x400, URZ ;  /* 0x0000040008067890 */ /* 0x000fe2000fffe03f */
[----:B------:R-:W-:-:S02]  /*1950*/  CS2R R98, SRZ ;  /* 0x0000000000627805 */ /* 0x000fc4000001ff00 */
[----:B------:R-:W-:Y:S02]  /*1960*/  CS2R R96, SRZ ;  /* 0x0000000000607805 */ /* 0x000fe4000001ff00 */
[----:B------:R-:W-:Y:S02]  /*1970*/  CS2R R100, SRZ ;  /* 0x0000000000647805 */ /* 0x000fe4000001ff00 */
[----:B------:R-:W-:Y:S01]  /*1980*/  CS2R R102, SRZ ;  /* 0x0000000000667805 */ /* 0x000fe2000001ff00 */
[----:B------:R-:W-:Y:S01]  /*1990*/  UMOV UR14, UR7 ;  /* 0x00000007000e7c82 */ /* 0x000fe20008000000 */
[----:B------:R-:W-:Y:S01]  /*19a0*/  CS2R R104, SRZ ;  /* 0x0000000000687805 */ /* 0x000fe2000001ff00 */
[----:B------:R-:W-:Y:S01]  /*19b0*/  QGMMA.64x64x32.F32.E4M3.E4M3 R56, gdesc[UR12], RZ, !UPT ;  /* 0x00e000000c3879f3 */ /* 0x000fe2000c7008ff */
[----:B------:R-:W-:Y:S01]  /*19c0*/  UMOV UR12, UR6 ;  /* 0x00000006000c7c82 */ /* 0x000fe20008000000 */
[----:B------:R-:W-:Y:S01]  /*19d0*/  UMOV UR13, 0x40000040 ;  /* 0x40000040000d7882 */ /* 0x000fe20000000000 */
[----:B------:R-:W-:Y:S01]  /*19e0*/  UIADD3 UR6, UR8, 0x402, URZ ;  /* 0x0000040208067890 */ /* 0x000fe2000fffe03f */
[----:B------:R-:W-:Y:S01]  /*19f0*/  QGMMA.64x64x32.F32.E4M3.E4M3 R24, gdesc[UR12], RZ, !UPT ;  /* 0x00e000000c1879f3 */ /* 0x000fe2000c7008ff */
[----:B------:R-:W-:Y:S01]  /*1a00*/  UIADD3 UR12, UR8, 0x2, URZ ;  /* 0x00000002080c7890 */ /* 0x000fe2000fffe03f */
[----:B------:R-:W-:Y:S01]  /*1a10*/  CS2R R106, SRZ ;  /* 0x00000000006a7805 */ /* 0x000fe2000001ff00 */
[----:B------:R-:W-:Y:S01]  /*1a20*/  UIADD3 UR14, UR7, 0x2, URZ ;  /* 0x00000002070e7890 */ /* 0x000fe2000fffe03f */
[----:B------:R-:W-:Y:S01]  /*1a30*/  CS2R R110, SRZ ;  /* 0x00000000006e7805 */ /* 0x000fe2000001ff00 */
[----:B------:R-:W-:Y:S01]  /*1a40*/  UMOV UR13, 0x40000040 ;  /* 0x40000040000d7882 */ /* 0x000fe20000000000 */
[----:B------:R-:W-:Y:S01]  /*1a50*/  UMOV UR15, 0x40000040 ;  /* 0x40000040000f7882 */ /* 0x000fe20000000000 */
        /* <DEDUP_REMOVED lines=16> */
[----:B------:R-:W-:Y:S01]  /*1b60*/  CS2R R142, SRZ ;  /* 0x00000000008e7805 */ /* 0x000fe2000001ff00 */
[----:B------:R-:W-:Y:S02]  /*1b70*/  IMAD.MOV.U32 R145, RZ, RZ, RZ ;  /* 0x000000ffff917224 */ /* 0x000fe400078e00ff */
[----:B------:R-:W-:Y:S01]  /*1b80*/  IMAD.MOV.U32 R147, RZ, RZ, RZ ;  /* 0x000000ffff937224 */ /* 0x000fe200078e00ff */
[----:B------:R-:W-:Y:S01]  /*1b90*/  QGMMA.64x64x32.F32.E4M3.E4M3 R56, gdesc[UR12], R56 ;  /* 0x00e000000c3879f3 */ /* 0x000fe20008700838 */
[----:B------:R-:W-:Y:S01]  /*1ba0*/  UMOV UR12, UR6 ;  /* 0x00000006000c7c82 */ /* 0x000fe20008000000 */
[----:B------:R-:W-:Y:S01]  /*1bb0*/  UMOV UR13, 0x40000040 ;  /* 0x40000040000d7882 */ /* 0x000fe20000000000 */
[----:B------:R-:W-:Y:S01]  /*1bc0*/  UIADD3 UR6, UR8, 0x404, URZ ;  /* 0x0000040408067890 */ /* 0x000fe2000fffe03f */
[----:B------:R-:W-:Y:S01]  /*1bd0*/  QGMMA.64x64x32.F32.E4M3.E4M3 R24, gdesc[UR12], R24 ;  /* 0x00e000000c1879f3 */ /* 0x000fe20008700818 */
[----:B------:R-:W-:-:S02]  /*1be0*/  UIADD3 UR12, UR8, 0x4, URZ ;  /* 0x00000004080c7890 */ /* 0x000fc4000fffe03f */
[----:B------:R-:W-:Y:S01]  /*1bf0*/  UIADD3 UR14, UR7, 0x4, URZ ;  /* 0x00000004070e7890 */ /* 0x000fe2000fffe03f */
[----:B------:R-:W-:Y:S01]  /*1c00*/  UMOV UR13, 0x40000040 ;  /* 0x40000040000d7882 */ /* 0x000fe20000000000 */
[----:B------:R-:W-:-:S07]  /*1c10*/  UMOV UR15, 0x40000040 ;  /* 0x40000040000f7882 */ /* 0x000fce0000000000 */
[----:B------:R-:W-:Y:S01]  /*1c20*/  QGMMA.64x64x32.F32.E4M3.E4M3 R56, gdesc[UR12], R56 ;  /* 0x00e000000c3879f3 */ /* 0x000fe20008700838 */
[----:B------:R-:W-:Y:S01]  /*1c30*/  UMOV UR12, UR6 ;  /* 0x00000006000c7c82 */ /* 0x000fe20008000000 */
[----:B------:R-:W-:Y:S01]  /*1c40*/  UMOV UR13, 0x40000040 ;  /* 0x40000040000d7882 */ /* 0x000fe20000000000 */
[----:B------:R-:W-:Y:S01]  /*1c50*/  UMOV UR6, 0x4 ;  /* 0x0000000400067882 */ /* 0x000fe20000000000 */
[----:B------:R-:W-:Y:S01]  /*1c60*/  QGMMA.64x64x32.F32.E4M3.E4M3 R24, gdesc[UR12], R24 ;  /* 0x00e000000c1879f3 */ /* 0x000fe20008700818 */
[----:B------:R-:W-:Y:S02]  /*1c70*/  UIADD3 UR14, UR7, 0x6, URZ ;  /* 0x00000006070e7890 */ /* 0x000fe4000fffe03f */
[----:B------:R-:W-:Y:S01]  /*1c80*/  UIADD3 UR12, UR8, 0x6, URZ ;  /* 0x00000006080c7890 */ /* 0x000fe2000fffe03f */
[----:B------:R-:W-:Y:S01]  /*1c90*/  ULDC UR7, c[0x0][0x50c] ;  /* 0x0001430000077ab9 */ /* 0x000fe20000000800 */
[----:B------:R-:W-:Y:S02]  /*1ca0*/  UIADD3 UR8, UR8, 0x406, URZ ;  /* 0x0000040608087890 */ /* 0x000fe4000fffe03f */
[----:B------:R-:W-:Y:S01]  /*1cb0*/  UISETP.NE.AND UP0, UPT, UR7, 0x4, UPT ;  /* 0x000000040700788c */ /* 0x000fe2000bf05270 */
[----:B------:R-:W-:Y:S01]  /*1cc0*/  UMOV UR13, 0x40000040 ;  /* 0x40000040000d7882 */ /* 0x000fe20000000000 */
[----:B------:R-:W-:-:S02]  /*1cd0*/  UMOV UR15, 0x40000040 ;  /* 0x40000040000f7882 */ /* 0x000fc40000000000 */
[----:B------:R-:W-:-:S06]  /*1ce0*/  USEL UR7, URZ, 0x1, UP0 ;  /* 0x000000013f077887 */ /* 0x000fcc0008000000 */
[----:B------:R-:W-:Y:S01]  /*1cf0*/  ISETP.NE.AND P0, PT, RZ, UR7, PT ;  /* 0x00000007ff007c0c */ /* 0x000fe2000bf05270 */
[----:B------:R-:W-:Y:S01]  /*1d00*/  QGMMA.64x64x32.F32.E4M3.E4M3 R56, gdesc[UR12], R56 ;  /* 0x00e000000c3879f3 */ /* 0x000fe20008700838 */
[----:B------:R-:W-:Y:S01]  /*1d10*/  UMOV UR12, UR8 ;  /* 0x00000008000c7c82 */ /* 0x000fe20008000000 */
[----:B------:R-:W-:Y:S02]  /*1d20*/  UMOV UR13, 0x40000040 ;  /* 0x40000040000d7882 */ /* 0x000fe40000000000 */
[----:B------:R-:W-:Y:S08]  /*1d30*/  QGMMA.64x64x32.F32.E4M3.E4M3 R24, gdesc[UR12], R24, gsb0 ;  /* 0x00e000000c1879f3 */ /* 0x000ff00008000818 */
[----:B------:R-:W-:Y:S05]  /*1d40*/  @!P0 BRA `(.L_x_22) ;  /* 0x0000000400088947 */ /* 0x000fea0003800000 */
[----:B------:R-:W-:Y:S02]  /*1d50*/  WARPGROUP.DEPBAR.LE gsb0, 0x0 ;  /* 0x00008000000079c5 */ /* 0x000fe40000010000 */
[----:B------:R-:W-:-:S01]  /*1d60*/  FADD R147, RZ, R56 ;  /* 0x00000038ff937221 */ /* 0x000fc20000000000 */
[----:B------:R-:W-:Y:S01]  /*1d70*/  FADD R142, RZ, R57 ;  /* 0x00000039ff8e7221 */ /* 0x000fe20000000000 */
        /* <DEDUP_REMOVED lines=62> */
[----:B------:R-:W-:-:S06]  /*2160*/  UMOV UR6, URZ ;  /* 0x0000003f00067c82 */ /* 0x000fcc0008000000 */
.L_x_22:
[----:B------:R-:W-:-:S04]  /*2170*/  UIADD3 UR12, UR5, 0x1, URZ ;  /* 0x00000001050c7890 */ /* 0x000fc8000fffe03f */
[----:B------:R-:W-:-:S04]  /*2180*/  UISETP.NE.AND UP0, UPT, UR12, 0x5, UPT ;  /* 0x000000050c00788c */ /* 0x000fc8000bf05270 */
[----:B------:R-:W-:Y:S02]  /*2190*/  USEL UR8, URZ, 0x1, UP0 ;  /* 0x000000013f087887 */ /* 0x000fe40008000000 */
[----:B------:R-:W-:Y:S02]  /*21a0*/  USEL UR12, UR12, URZ, UP0 ;  /* 0x0000003f0c0c7287 */ /* 0x000fe40008000000 */
[----:B------:R-:W-:-:S06]  /*21b0*/  ULOP3.LUT UR8, UR4, UR8, URZ, 0x3c, !UPT ;  /* 0x0000000804087292 */ /* 0x000fcc000f8e3c3f */
[----:B------:R-:W-:Y:S01]  /*21c0*/  IMAD.U32 R16, RZ, RZ, UR8 ;  /* 0x00000008ff107e24 */ /* 0x000fe2000f8e00ff */
[----:B------:R-:W-:-:S06]  /*21d0*/  UMOV UR8, 0x1 ;  /* 0x0000000100087882 */ /* 0x000fcc0000000000 */
.L_x_17:
[----:B------:R-:W-:-:S04]  /*21e0*/  UISETP.LT.AND UP0, UPT, UR9, 0x1, UPT ;  /* 0x000000010900788c */ /* 0x000fc8000bf01270 */
[----:B------:R-:W-:-:S04]  /*21f0*/  USEL UR13, UR9, 0x1, UP0 ;  /* 0x00000001090d7887 */ /* 0x000fc80008000000 */
[----:B------:R-:W-:-:S04]  /*2200*/  UIADD3 UR13, UR9, -UR13, URZ ;  /* 0x8000000d090d7290 */ /* 0x000fc8000fffe03f */
[----:B------:R-:W-:-:S06]  /*2210*/  UISETP.GE.AND UP0, UPT, UR13, 0x1, UPT ;  /* 0x000000010d00788c */ /* 0x000fcc000bf06270 */
[----:B------:R-:W-:-:S13]  /*2220*/  PLOP3.LUT P0, PT, PT, PT, UP0, 0x80, 0x0 ;  /* 0x000000000000781c */ /* 0x000fda0003f0f008 */
[----:B------:R-:W-:Y:S05]  /*2230*/  @!P0 BRA `(.L_x_23) ;  /* 0x0000000800788947 */ /* 0x000fea0003800000 */
[----:B01----:R-:W-:Y:S01]  /*2240*/  IMAD.U32 R12, RZ, RZ, UR13 ;  /* 0x0000000dff0c7e24 */ /* 0x003fe2000f8e00ff */
[----:B------:R-:W-:Y:S01]  /*2250*/  ULDC UR14, c[0x0][0x50c] ;  /* 0x00014300000e7ab9 */ /* 0x000fe20000000800 */
[----:B------:R-:W-:-:S07]  /*2260*/  IMAD.U32 R13, RZ, RZ, UR5 ;  /* 0x00000005ff0d7e24 */ /* 0x000fce000f8e00ff */
.L_x_31:
[----:B------:R-:W-:-:S13]  /*2270*/  ISETP.NE.AND P1, PT, R144, 0x3, PT ;  /* 0x000000039000780c */ /* 0x000fda0003f25270 */
[----:B------:R-:W-:Y:S05]  /*2280*/  @!P1 BRA `(.L_x_24) ;  /* 0x0000000000049947 */ /* 0x000fea0003800000 */
[----:B------:R-:W-:Y:S01]  /*2290*/  BPT.TRAP 0x1 ;  /* 0x000000040000795c */ /* 0x000fe20000300000 */
.L_x_24:
[----:B------:R-:W0:Y:S01]  /*22a0*/  S2UR UR13, SR_CgaCtaId ;  /* 0x00000000000d79c3 */ /* 0x000e220000008800 */
[----:B------:R-:W-:Y:S01]  /*22b0*/  UMOV UR10, 0x400 ;  /* 0x00000400000a7882 */ /* 0x000fe20000000000 */
[----:B------:R-:W-:Y:S01]  /*22c0*/  SHF.L.U32 R14, R16, 0x1f, RZ ;  /* 0x0000001f100e7819 */ /* 0x000fe200000006ff */
[----:B0-----:R-:W-:-:S04]  /*22d0*/  ULEA UR10, UR13, UR10, 0x18 ;  /* 0x0000000a0d0a7291 */ /* 0x001fc8000f8ec03f */
[----:B------:R-:W-:-:S09]  /*22e0*/  ULEA UR13, UR12, UR10, 0x3 ;  /* 0x0000000a0c0d7291 */ /* 0x000fd2000f8e183f */
[----:B------:R0:W1:Y:S01]  /*22f0*/  SYNCS.PHASECHK.TRANS64.TRYWAIT P0, [UR13], R14 ;  /* 0x0000000eff0075a7 */ /* 0x000062000800014d */
[----:B------:R-:W-:Y:S05]  /*2300*/  @!P1 BRA `(.L_x_25) ;  /* 0x0000000000049947 */ /* 0x000fea0003800000 */
[----:B------:R-:W-:Y:S01]  /*2310*/  BPT.TRAP 0x1 ;  /* 0x000000040000795c */ /* 0x000fe20000300000 */
.L_x_25:
[----:B-1----:R-:W-:Y:S05]  /*2320*/  @P0 BRA `(.L_x_26) ;  /* 0x0000000000080947 */ /* 0x002fea0003800000 */
[----:B------:R-:W1:Y:S02]  /*2330*/  SYNCS.PHASECHK.TRANS64.TRYWAIT P0, [UR13], R14 ;  /* 0x0000000eff0075a7 */ /* 0x000e64000800014d */
[----:B-1----:R-:W-:Y:S05]  /*2340*/  @!P0 BRA `(.L_x_27) ;  /* 0x0000007400dc8947 */ /* 0x002fea0003800000 */
.L_x_26:
[----:B------:R-:W-:Y:S01]  /*2350*/  UIADD3 UR13, UR10, 0x28100, URZ ;  /* 0x000281000a0d7890 */ /* 0x000fe2000fffe03f */
[----:B------:R-:W-:Y:S01]  /*2360*/  WARPGROUP.ARRIVE ;  /* 0x00000000000079c5 */ /* 0x000fe20000000000 */
[----:B------:R-:W-:Y:S02]  /*2370*/  UISETP.NE.AND UP0, UPT, UR7, URZ, UPT ;  /* 0x0000003f0700728c */ /* 0x000fe4000bf05270 */
[----:B------:R-:W-:Y:S02]  /*2380*/  USHF.R.U32.HI UR13, URZ, 0x4, UR13 ;  /* 0x000000043f0d7899 */ /* 0x000fe4000801160d */
[----:B------:R-:W-:Y:S02]  /*2390*/  USEL UR8, UR8, URZ, !UP0 ;  /* 0x0000003f08087287 */ /* 0x000fe4000c000000 */
[----:B------:R-:W-:Y:S02]  /*23a0*/  ULOP3.LUT UR13, UR13, 0x3fff, URZ, 0xc0, !UPT ;  /* 0x00003fff0d0d7892 */ /* 0x000fe4000f8ec03f */
[----:B------:R-:W-:-:S02]  /*23b0*/  ULOP3.LUT UR7, UR11, 0x10000, URZ, 0xfc, !UPT ;  /* 0x000100000b077892 */ /* 0x000fc4000f8efc3f */
[----:B------:R-:W-:Y:S02]  /*23c0*/  ULOP3.LUT UR13, UR13, 0x10000, URZ, 0xfc, !UPT ;  /* 0x000100000d0d7892 */ /* 0x000fe4000f8efc3f */
[----:B------:R-:W-:Y:S02]  /*23d0*/  UISETP.NE.U32.AND UP0, UPT, UR8, URZ, UPT ;  /* 0x0000003f0800728c */ /* 0x000fe4000bf05070 */
[----:B------:R-:W-:Y:S02]  /*23e0*/  ULEA UR8, UR12, UR7, 0xb ;  /* 0x000000070c087291 */ /* 0x000fe4000f8e583f */
[----:B------:R-:W-:Y:S02]  /*23f0*/  ULEA UR7, UR12, UR13, 0x9 ;  /* 0x0000000d0c077291 */ /* 0x000fe4000f8e483f */
[----:B------:R-:W-:Y:S01]  /*2400*/  UIADD3 UR13, UR8, 0x400, URZ ;  /* 0x00000400080d7890 */ /* 0x000fe2000fffe03f */
[----:B------:R-:W-:Y:S02]  /*2410*/  UMOV UR17, 0x40000040 ;  /* 0x4000004000117882 */ /* 0x000fe40000000000 */
[----:B------:R-:W-:Y:S01]  /*2420*/  UMOV UR16, UR8 ;  /* 0x0000000800107c82 */ /* 0x000fe20008000000 */
[----:B------:R-:W-:Y:S01]  /*2430*/  UMOV UR19, 0x40000040 ;  /* 0x4000004000137882 */ /* 0x000fe20000000000 */
[----:B------:R-:W-:Y:S01]  /*2440*/  UMOV UR18, UR7 ;  /* 0x0000000700127c82 */ /* 0x000fe20008000000 */
[----:B------:R-:W-:Y:S01]  /*2450*/  UIADD3 UR6, UR6, 0x4, URZ ;  /* 0x0000000406067890 */ /* 0x000fe2000fffe03f */
[----:B------:R-:W-:Y:S01]  /*2460*/  QGMMA.64x64x32.F32.E4M3.E4M3 R56, gdesc[UR16], R56, UP0 ;  /* 0x00e00000103879f3 */ /* 0x000fe2000bf00838 */
[----:B------:R-:W-:Y:S01]  /*2470*/  UMOV UR16, UR13 ;  /* 0x0000000d00107c82 */ /* 0x000fe20008000000 */
[----:B------:R-:W-:Y:S01]  /*2480*/  UMOV UR17, 0x40000040 ;  /* 0x4000004000117882 */ /* 0x000fe20000000000 */
[----:B------:R-:W-:Y:S01]  /*2490*/  UIADD3 UR13, UR8, 0x402, URZ ;  /* 0x00000402080d7890 */ /* 0x000fe2000fffe03f */
[----:B------:R-:W-:Y:S01]  /*24a0*/  QGMMA.64x64x32.F32.E4M3.E4M3 R24, gdesc[UR16], R24, UP0 ;  /* 0x00e00000101879f3 */ /* 0x000fe2000bf00818 */
[----:B------:R-:W-:-:S02]  /*24b0*/  UIADD3 UR16, UR8, 0x2, URZ ;  /* 0x0000000208107890 */ /* 0x000fc4000fffe03f */
[----:B------:R-:W-:Y:S01]  /*24c0*/  UIADD3 UR18, UR7, 0x2, URZ ;  /* 0x0000000207127890 */ /* 0x000fe2000fffe03f */
[----:B------:R-:W-:Y:S01]  /*24d0*/  UMOV UR17, 0x40000040 ;  /* 0x4000004000117882 */ /* 0x000fe20000000000 */
[----:B------:R-:W-:Y:S01]  /*24e0*/  UMOV UR19, 0x40000040 ;  /* 0x4000004000137882 */ /* 0x000fe20000000000 */
[----:B------:R-:W-:-:S06]  /*24f0*/  UISETP.NE.AND UP0, UPT, UR6, UR14, UPT ;  /* 0x0000000e0600728c */ /* 0x000fcc000bf05270 */
[----:B------:R-:W-:Y:S01]  /*2500*/  QGMMA.64x64x32.F32.E4M3.E4M3 R56, gdesc[UR16], R56 ;  /* 0x00e00000103879f3 */ /* 0x000fe20008700838 */
[----:B------:R-:W-:Y:S01]  /*2510*/  UMOV UR16, UR13 ;  /* 0x0000000d00107c82 */ /* 0x000fe20008000000 */
[----:B------:R-:W-:Y:S01]  /*2520*/  UMOV UR17, 0x40000040 ;  /* 0x4000004000117882 */ /* 0x000fe20000000000 */
[----:B------:R-:W-:Y:S01]  /*2530*/  UIADD3 UR13, UR8, 0x404, URZ ;  /* 0x00000404080d7890 */ /* 0x000fe2000fffe03f */
[----:B------:R-:W-:Y:S01]  /*2540*/  QGMMA.64x64x32.F32.E4M3.E4M3 R24, gdesc[UR16], R24 ;  /* 0x00e00000101879f3 */ /* 0x000fe20008700818 */
[----:B------:R-:W-:Y:S02]  /*2550*/  UIADD3 UR16, UR8, 0x4, URZ ;  /* 0x0000000408107890 */ /* 0x000fe4000fffe03f */
[----:B------:R-:W-:Y:S01]  /*2560*/  UIADD3 UR18, UR7, 0x4, URZ ;  /* 0x0000000407127890 */ /* 0x000fe2000fffe03f */
[----:B------:R-:W-:Y:S01]  /*2570*/  UMOV UR17, 0x40000040 ;  /* 0x4000004000117882 */ /* 0x000fe20000000000 */
[----:B------:R-:W-:-:S07]  /*2580*/  UMOV UR19, 0x40000040 ;  /* 0x4000004000137882 */ /* 0x000fce0000000000 */
[----:B------:R-:W-:Y:S01]  /*2590*/  QGMMA.64x64x32.F32.E4M3.E4M3 R56, gdesc[UR16], R56 ;  /* 0x00e00000103879f3 */ /* 0x000fe20008700838 */
[----:B------:R-:W-:Y:S01]  /*25a0*/  UMOV UR16, UR13 ;  /* 0x0000000d00107c82 */ /* 0x000fe20008000000 */
[----:B------:R-:W-:Y:S02]  /*25b0*/  UMOV UR17, 0x40000040 ;  /* 0x4000004000117882 */ /* 0x000fe40000000000 */
[----:B------:R-:W-:Y:S01]  /*25c0*/  QGMMA.64x64x32.F32.E4M3.E4M3 R24, gdesc[UR16], R24 ;  /* 0x00e00000101879f3 */ /* 0x000fe20008700818 */
[----:B------:R-:W-:Y:S02]  /*25d0*/  UIADD3 UR16, UR8, 0x6, URZ ;  /* 0x0000000608107890 */ /* 0x000fe4000fffe03f */
[----:B------:R-:W-:Y:S02]  /*25e0*/  UIADD3 UR18, UR7, 0x6, URZ ;  /* 0x0000000607127890 */ /* 0x000fe4000fffe03f */
[----:B------:R-:W-:Y:S01]  /*25f0*/  UIADD3 UR8, UR8, 0x406, URZ ;  /* 0x0000040608087890 */ /* 0x000fe2000fffe03f */
[----:B------:R-:W-:Y:S01]  /*2600*/  UMOV UR17, 0x40000040 ;  /* 0x4000004000117882 */ /* 0x000fe20000000000 */
[----:B------:R-:W-:Y:S01]  /*2610*/  UMOV UR19, 0x40000040 ;  /* 0x4000004000137882 */ /* 0x000fe20000000000 */
[----:B------:R-:W-:-:S06]  /*2620*/  USEL UR7, URZ, 0x1, UP0 ;  /* 0x000000013f077887 */ /* 0x000fcc0008000000 */
[----:B------:R-:W-:Y:S01]  /*2630*/  ISETP.NE.AND P0, PT, RZ, UR7, PT ;  /* 0x00000007ff007c0c */ /* 0x000fe2000bf05270 */
[----:B------:R-:W-:Y:S01]  /*2640*/  QGMMA.64x64x32.F32.E4M3.E4M3 R56, gdesc[UR16], R56 ;  /* 0x00e00000103879f3 */ /* 0x000fe20008700838 */
[----:B------:R-:W-:Y:S01]  /*2650*/  UMOV UR16, UR8 ;  /* 0x0000000800107c82 */ /* 0x000fe20008000000 */
[----:B------:R-:W-:Y:S02]  /*2660*/  UMOV UR17, 0x40000040 ;  /* 0x4000004000117882 */ /* 0x000fe40000000000 */
[----:B------:R-:W-:Y:S03]  /*2670*/  QGMMA.64x64x32.F32.E4M3.E4M3 R24, gdesc[UR16], R24, gsb0 ;  /* 0x00e00000101879f3 */ /* 0x000fe60008000818 */
[----:B------:R-:W-:-:S05]  /*2680*/  WARPGROUP.DEPBAR.LE gsb0, 0x1 ;  /* 0x00008000000079c5 */ /* 0x000fca0000010100 */
[----:B------:R-:W-:Y:S05]  /*2690*/  @!P0 BRA `(.L_x_28) ;  /* 0x0000000400088947 */ /* 0x000fea0003800000 */
[----:B------:R-:W-:Y:S02]  /*26a0*/  WARPGROUP.DEPBAR.LE gsb0, 0x0 ;  /* 0x00008000000079c5 */ /* 0x000fe40000010000 */
[----:B------:R-:W-:-:S01]  /*26b0*/  FADD R147, R56, R147 ;  /* 0x0000009338937221 */ /* 0x000fc20000000000 */
[----:B------:R-:W-:Y:S01]  /*26c0*/  FADD R142, R57, R142 ;  /* 0x0000008e398e7221 */ /* 0x000fe20000000000 */
        /* <DEDUP_REMOVED lines=62> */
[----:B------:R-:W-:-:S06]  /*2ab0*/  UMOV UR6, URZ ;  /* 0x0000003f00067c82 */ /* 0x000fcc0008000000 */
.L_x_28:
[----:B------:R-:W-:Y:S05]  /*2ac0*/  @!P1 BRA `(.L_x_29) ;  /* 0x0000000000049947 */ /* 0x000fea0003800000 */
[----:B------:R-:W-:Y:S01]  /*2ad0*/  BPT.TRAP 0x1 ;  /* 0x000000040000795c */ /* 0x000fe20000300000 */
.L_x_29:
[----:B------:R-:W-:-:S13]  /*2ae0*/  ISETP.NE.AND P0, PT, R6, RZ, PT ;  /* 0x000000ff0600720c */ /* 0x000fda0003f05270 */
[----:B01----:R-:W-:-:S05]  /*2af0*/  @P0 LEA R14, R13, UR10, 0x3 ;  /* 0x0000000a0d0e0c11 */ /* 0x003fca000f8e18ff */
[----:B------:R-:W-:-:S05]  /*2b00*/  @P0 VIADD R14, R14, 0x28 ;  /* 0x000000280e0e0836 */ /* 0x000fca0000000000 */
[----:B------:R-:W-:-:S04]  /*2b10*/  @P0 PRMT R14, R5, 0x654, R14 ;  /* 0x00000654050e0816 */ /* 0x000fc8000000000e */
[----:B------:R0:W-:Y:S01]  /*2b20*/  @P0 SYNCS.ARRIVE.TRANS64.RED.A1T0 RZ, [R14+URZ], RZ ;  /* 0x000000ff0eff09a7 */ /* 0x0001e2000810043f */
[----:B------:R-:W-:-:S13]  /*2b30*/  ISETP.GT.U32.AND P0, PT, R4, 0x1, PT ;  /* 0x000000010400780c */ /* 0x000fda0003f04070 */
[----:B0-----:R-:W-:Y:S05]  /*2b40*/  @P0 BRA `(.L_x_30) ;  /* 0x0000000000040947 */ /* 0x001fea0003800000 */
[----:B------:R-:W-:Y:S01]  /*2b50*/  BPT.TRAP 0x1 ;  /* 0x000000040000795c */ /* 0x000fe20000300000 */
.L_x_30:
[----:B------:R-:W-:Y:S01]  /*2b60*/  UIADD3 UR12, UR12, 0x1, URZ ;  /* 0x000000010c0c7890 */ /* 0x000fe2000fffe03f */
[C---:B------:R-:W-:Y:S01]  /*2b70*/  ISETP.GT.AND P1, PT, R12.reuse, 0x1, PT ;  /* 0x000000010c00780c */ /* 0x040fe20003f24270 */
[----:B------:R-:W-:Y:S02]  /*2b80*/  VIADD R13, R13, 0x1 ;  /* 0x000000010d0d7836 */ /* 0x000fe40000000000 */
[----:B------:R-:W-:Y:S01]  /*2b90*/  UISETP.NE.AND UP0, UPT, UR12, 0x5, UPT ;  /* 0x000000050c00788c */ /* 0x000fe2000bf05270 */
[----:B------:R-:W-:Y:S02]  /*2ba0*/  VIADD R12, R12, 0xffffffff ;  /* 0xffffffff0c0c7836 */ /* 0x000fe40000000000 */
[C---:B------:R-:W-:Y:S01]  /*2bb0*/  ISETP.NE.AND P0, PT, R13.reuse, 0x5, PT ;  /* 0x000000050d00780c */ /* 0x040fe20003f05270 */
[----:B------:R-:W-:Y:S02]  /*2bc0*/  USEL UR8, URZ, 0x1, UP0 ;  /* 0x000000013f087887 */ /* 0x000fe40008000000 */
[----:B------:R-:W-:Y:S01]  /*2bd0*/  USEL UR12, UR12, URZ, UP0 ;  /* 0x0000003f0c0c7287 */ /* 0x000fe20008000000 */
[----:B------:R-:W-:-:S03]  /*2be0*/  SEL R13, R13, RZ, P0 ;  /* 0x000000ff0d0d7207 */ /* 0x000fc60000000000 */
[----:B------:R-:W-:Y:S01]  /*2bf0*/  LOP3.LUT R16, R16, UR8, RZ, 0x3c, !PT ;  /* 0x0000000810107c12 */ /* 0x000fe2000f8e3cff */
[----:B------:R-:W-:Y:S01]  /*2c00*/  UMOV UR8, 0x1 ;  /* 0x0000000100087882 */ /* 0x000fe20000000000 */
[----:B------:R-:W-:Y:S06]  /*2c10*/  @P1 BRA `(.L_x_31) ;  /* 0xfffffff400941947 */ /* 0x000fec000383ffff */
.L_x_23:
[----:B------:R-:W-:Y:S01]  /*2c20*/  UISETP.NE.AND UP0, UPT, UR6, URZ, UPT ;  /* 0x0000003f0600728c */ /* 0x000fe2000bf05270 */
[----:B01----:R-:W0:Y:S03]  /*2c30*/  LDC R12, c[0x0][0x28c] ;  /* 0x0000a300ff0c7b82 */ /* 0x003e260000000800 */
[----:B------:R-:W-:-:S06]  /*2c40*/  USEL UR6, URZ, 0x1, !UP0 ;  /* 0x000000013f067887 */ /* 0x000fcc000c000000 */
[----:B------:R-:W-:Y:S02]  /*2c50*/  ISETP.NE.AND P0, PT, RZ, UR6, PT ;  /* 0x00000006ff007c0c */ /* 0x000fe4000bf05270 */
[----:B0-----:R-:W-:-:S11]  /*2c60*/  ISETP.GE.AND P1, PT, R12, 0x1, PT ;  /* 0x000000010c00780c */ /* 0x001fd60003f26270 */
[----:B------:R-:W-:Y:S05]  /*2c70*/  @!P0 BRA `(.L_x_32) ;  /* 0x0000000400048947 */ /* 0x000fea0003800000 */
[----:B------:R-:W-:Y:S02]  /*2c80*/  WARPGROUP.DEPBAR.LE gsb0, 0x0 ;  /* 0x00008000000079c5 */ /* 0x000fe40000010000 */
[----:B------:R-:W-:Y:S01]  /*2c90*/  FADD R147, R56, R147 ;  /* 0x0000009338937221 */ /* 0x000fe20000000000 */
        /* <DEDUP_REMOVED lines=62> */
[----:B------:R-:W-:-:S07]  /*3080*/  FADD R20, R20, R55 ;  /* 0x0000003714147221 */ /* 0x000fce0000000000 */
.L_x_32:
[----:B------:R-:W-:Y:S02]  /*3090*/  WARPGROUP.DEPBAR.LE gsb0, 0x0 ;  /* 0x00008000000079c5 */ /* 0x000fe40000010000 */
[----:B------:R-:W-:Y:S05]  /*30a0*/  @!P1 BRA `(.L_x_33) ;  /* 0x0000000000549947 */ /* 0x000fea0003800000 */
[----:B------:R-:W-:-:S13]  /*30b0*/  ISETP.NE.AND P0, PT, R144, 0x3, PT ;  /* 0x000000039000780c */ /* 0x000fda0003f05270 */
[----:B------:R-:W-:Y:S05]  /*30c0*/  @!P0 BRA `(.L_x_34) ;  /* 0x0000000000048947 */ /* 0x000fea0003800000 */
[----:B------:R-:W-:Y:S01]  /*30d0*/  BPT.TRAP 0x1 ;  /* 0x000000040000795c */ /* 0x000fe20000300000 */
.L_x_34:
[----:B------:R-:W-:Y:S01]  /*30e0*/  ISETP.NE.AND P0, PT, R6, RZ, PT ;  /* 0x000000ff0600720c */ /* 0x000fe20003f05270 */
[----:B------:R-:W-:Y:S01]  /*30f0*/  BSSY B0, `(.L_x_35) ;  /* 0x000000e000007945 */ /* 0x000fe20003800000 */
[----:B------:R-:W-:-:S11]  /*3100*/  ISETP.GT.U32.AND P1, PT, R4, 0x1, PT ;  /* 0x000000010400780c */ /* 0x000fd60003f24070 */
[----:B------:R-:W-:Y:S05]  /*3110*/  @!P0 BRA `(.L_x_36) ;  /* 0x00000000002c8947 */ /* 0x000fea0003800000 */
[----:B------:R-:W-:-:S04]  /*3120*/  UISETP.LT.AND UP0, UPT, UR9, 0x1, UPT ;  /* 0x000000010900788c */ /* 0x000fc8000bf01270 */
[----:B------:R-:W-:-:S04]  /*3130*/  USEL UR8, UR9, 0x1, UP0 ;  /* 0x0000000109087887 */ /* 0x000fc80008000000 */
[----:B------:R-:W-:-:S04]  /*3140*/  UIADD3 UR8, UR5, UR9, -UR8 ;  /* 0x0000000905087290 */ /* 0x000fc8000fffe808 */
[----:B------:R-:W-:-:S04]  /*3150*/  UIMAD.WIDE.U32 UR6, UR8, -0x33333333, URZ ;  /* 0xcccccccd080678a5 */ /* 0x000fc8000f8e003f */
[----:B------:R-:W-:-:S04]  /*3160*/  USHF.R.U32.HI UR6, URZ, 0x2, UR7 ;  /* 0x000000023f067899 */ /* 0x000fc80008011607 */
[----:B------:R-:W-:-:S04]  /*3170*/  UIMAD UR8, UR6, -0x5, UR8 ;  /* 0xfffffffb060878a4 */ /* 0x000fc8000f8e0208 */
[----:B------:R-:W-:-:S04]  /*3180*/  ULEA UR8, UR8, UR10, 0x3 ;  /* 0x0000000a08087291 */ /* 0x000fc8000f8e183f */
[----:B------:R-:W-:-:S06]  /*3190*/  UIADD3 UR8, UR8, 0x28, URZ ;  /* 0x0000002808087890 */ /* 0x000fcc000fffe03f */
[----:B------:R-:W-:-:S05]  /*31a0*/  IMAD.U32 R12, RZ, RZ, UR8 ;  /* 0x00000008ff0c7e24 */ /* 0x000fca000f8e00ff */
[----:B------:R-:W-:-:S04]  /*31b0*/  PRMT R12, R5, 0x654, R12 ;  /* 0x00000654050c7816 */ /* 0x000fc8000000000c */
[----:B------:R0:W-:Y:S03]  /*31c0*/  SYNCS.ARRIVE.TRANS64.RED.A1T0 RZ, [R12+URZ], RZ ;  /* 0x000000ff0cff79a7 */ /* 0x0001e6000810043f */
.L_x_36:
[----:B------:R-:W-:Y:S05]  /*31d0*/  BSYNC B0 ;  /* 0x0000000000007941 */ /* 0x000fea0003800000 */
.L_x_35:
[----:B------:R-:W-:Y:S05]  /*31e0*/  @P1 BRA `(.L_x_33) ;  /* 0x0000000000041947 */ /* 0x000fea0003800000 */
[----:B------:R-:W-:Y:S01]  /*31f0*/  BPT.TRAP 0x1 ;  /* 0x000000040000795c */ /* 0x000fe20000300000 */
.L_x_33:
[----:B------:R-:W1:Y:S01]  /*3200*/  LDC R16, c[0x0][0x288] ;  /* 0x0000a200ff107b82 */ /* 0x000e620000000800 */
[----:B------:R-:W-:Y:S01]  /*3210*/  IMAD.SHL.U32 R33, R11, 0x40, RZ ;  /* 0x000000400b217824 */ /* 0x000fe200078e00ff */
[--C-:B0-----:R-:W-:Y:S01]  /*3220*/  SHF.R.U32.HI R12, RZ, 0x2, R0.reuse ;  /* 0x00000002ff0c7819 */ /* 0x101fe20000011600 */
[----:B------:R-:W-:Y:S01]  /*3230*/  UIADD3 UR5, UR9, UR5, URZ ;  /* 0x0000000509057290 */ /* 0x000fe2000fffe03f */
[----:B------:R-:W-:Y:S01]  /*3240*/  LOP3.LUT R14, R0, 0x60, RZ, 0xc0, !PT ;  /* 0x00000060000e7812 */ /* 0x000fe200078ec0ff */
[----:B------:R-:W-:Y:S01]  /*3250*/  IMAD.SHL.U32 R34, R10, 0x100, RZ ;  /* 0x000001000a227824 */ /* 0x000fe200078e00ff */
[----:B------:R-:W-:Y:S01]  /*3260*/  SHF.R.U32.HI R15, RZ, 0x7, R0 ;  /* 0x00000007ff0f7819 */ /* 0x000fe20000011600 */
[----:B------:R-:W-:Y:S01]  /*3270*/  UISETP.GT.U32.AND UP0, UPT, UR5, 0x4, UPT ;  /* 0x000000040500788c */ /* 0x000fe2000bf04070 */
[----:B------:R-:W-:Y:S01]  /*3280*/  LOP3.LUT R13, R12, 0x7, RZ, 0xc0, !PT ;  /* 0x000000070c0d7812 */ /* 0x000fe200078ec0ff */
[C---:B------:R-:W-:Y:S01]  /*3290*/  IMAD.SHL.U32 R26, R0.reuse, 0x2, RZ ;  /* 0x00000002001a7824 */ /* 0x040fe200078e00ff */
[----:B------:R-:W-:Y:S01]  /*32a0*/  SHF.R.U32.HI R14, RZ, 0x1, R14 ;  /* 0x00000001ff0e7819 */ /* 0x000fe2000001160e */
[----:B------:R-:W-:Y:S01]  /*32b0*/  ULDC UR12, c[0x0][0x284] ;  /* 0x0000a100000c7ab9 */ /* 0x000fe20000000800 */
[----:B------:R-:W-:Y:S01]  /*32c0*/  LOP3.LUT R12, R15, 0x1, RZ, 0xc0, !PT ;  /* 0x000000010f0c7812 */ /* 0x000fe200078ec0ff */
[----:B------:R-:W-:Y:S01]  /*32d0*/  UISETP.LT.U32.AND UP0, UPT, UR9, 0x5, UP0 ;  /* 0x000000050900788c */ /* 0x000fe20008701070 */
[----:B------:R-:W-:Y:S01]  /*32e0*/  IADD3 R17, RZ, -R14, -R13 ;  /* 0x8000000eff117210 */ /* 0x000fe20007ffe80d */
[----:B------:R-:W-:Y:S01]  /*32f0*/  UISETP.GE.U32.AND UP1, UPT, UR9, 0x5, UPT ;  /* 0x000000050900788c */ /* 0x000fe2000bf26070 */
[----:B------:R-:W-:Y:S01]  /*3300*/  LOP3.LUT R15, R0, 0x3, RZ, 0xc0, !PT ;  /* 0x00000003000f7812 */ /* 0x000fe200078ec0ff */
[C---:B------:R-:W-:Y:S01]  /*3310*/  IMAD.SHL.U32 R24, R12.reuse, 0x40, RZ ;  /* 0x000000400c187824 */ /* 0x040fe200078e00ff */
[----:B------:R-:W-:Y:S01]  /*3320*/  SHF.R.S32.HI R29, RZ, 0x1f, R7 ;  /* 0x0000001fff1d7819 */ /* 0x000fe20000011407 */
[----:B------:R-:W-:Y:S01]  /*3330*/  UIMAD.WIDE.U32 UR6, UR5, -0x33333333, URZ ;  /* 0xcccccccd050678a5 */ /* 0x000fe2000f8e003f */
[C---:B------:R-:W-:Y:S01]  /*3340*/  LOP3.LUT R26, R33.reuse, 0x6, R26, 0xf8, !PT ;  /* 0x00000006211a7812 */ /* 0x040fe200078ef81a */
[----:B------:R-:W-:Y:S01]  /*3350*/  USEL UR8, URZ, 0x1, !UP0 ;  /* 0x000000013f087887 */ /* 0x000fe2000c000000 */
[----:B------:R-:W-:Y:S01]  /*3360*/  IMAD R17, R12, -0x40, R17 ;  /* 0xffffffc00c117824 */ /* 0x000fe200078e0211 */
[----:B------:R-:W-:Y:S01]  /*3370*/  ULDC.64 UR10, c[0x0][0x5d0] ;  /* 0x00017400000a7ab9 */ /* 0x000fe20000000a00 */
[----:B-1----:R-:W-:Y:S01]  /*3380*/  ISETP.GE.AND P0, PT, R33, R16, PT ;  /* 0x000000102100720c */ /* 0x002fe20003f06270 */
[----:B------:R-:W-:Y:S01]  /*3390*/  IMAD R12, R15, -0x2, R16 ;  /* 0xfffffffe0f0c7824 */ /* 0x000fe200078e0210 */
[----:B------:R-:W-:Y:S01]  /*33a0*/  SHF.R.S32.HI R27, RZ, 0x1f, R26 ;  /* 0x0000001fff1b7819 */ /* 0x000fe2000001141a */
[----:B------:R-:W-:Y:S01]  /*33b0*/  IMAD R16, R29, UR10, RZ ;  /* 0x0000000a1d107c24 */ /* 0x000fe2000f8e02ff */
[----:B------:R-:W-:Y:S01]  /*33c0*/  ISETP.GE.OR P0, PT, R34, UR12, P0 ;  /* 0x0000000c22007c0c */ /* 0x000fe20008706670 */
[----:B------:R-:W-:Y:S01]  /*33d0*/  USHF.R.U32.HI UR6, URZ, 0x2, UR7 ;  /* 0x000000023f067899 */ /* 0x000fe20008011607 */
[----:B------:R-:W-:Y:S01]  /*33e0*/  LOP3.LUT R35, R24, 0x40, R13, 0xe2, !PT ;  /* 0x0000004018237812 */ /* 0x000fe200078ee20d */
[----:B------:R-:W-:Y:S01]  /*33f0*/  ULOP3.LUT UR4, UR4, UR8, URZ, 0x3c, !UPT ;  /* 0x0000000804047292 */ /* 0x000fe2000f8e3c3f */
[----:B------:R-:W-:Y:S01]  /*3400*/  IMAD.WIDE R24, R10, 0x100, RZ ;  /* 0x000001000a187825 */ /* 0x000fe200078e02ff */
[----:B------:R-:W-:Y:S01]  /*3410*/  UIMAD UR5, UR6, -0x5, UR5 ;  /* 0xfffffffb060578a4 */ /* 0x000fe2000f8e0205 */
[----:B------:R-:W-:Y:S01]  /*3420*/  IADD3 R34, -R34, UR12, R17 ;  /* 0x0000000c22227c10 */ /* 0x000fe2000fffe111 */
[----:B------:R-:W-:Y:S01]  /*3430*/  @UP1 ULOP3.LUT UR4, UR4, 0x1, UR6, 0x78, !UPT ;  /* 0x0000000104041892 */ /* 0x000fe2000f8e7806 */
[C---:B------:R-:W-:Y:S01]  /*3440*/  IMAD R13, R7.reuse, UR11, R16 ;  /* 0x0000000b070d7c24 */ /* 0x040fe2000f8e0210 */
[----:B------:R-:W-:Y:S01]  /*3450*/  LOP3.LUT R35, R24, R35, R14, 0xfe, !PT ;  /* 0x0000002318237212 */ /* 0x000fe200078efe0e */
[----:B------:R-:W-:-:S04]  /*3460*/  IMAD.WIDE.U32 R10, R7, UR10, R26 ;  /* 0x0000000a070a7c25 */ /* 0x000fc8000f8e001a */
[----:B------:R-:W-:Y:S02]  /*3470*/  IMAD.IADD R11, R11, 0x1, R13 ;  /* 0x000000010b0b7824 */ /* 0x000fe400078e020d */
[----:B------:R-:W-:Y:S02]  /*3480*/  IMAD.IADD R33, R12, 0x1, -R33 ;  /* 0x000000010c217824 */ /* 0x000fe400078e0a21 */
[----:B------:R-:W-:Y:S01]  /*3490*/  IMAD.MOV.U32 R32, RZ, RZ, -0x1 ;  /* 0xffffffffff207424 */ /* 0x000fe200078e00ff */
[----:B------:R-:W-:Y:S06]  /*34a0*/  @P0 BRA `(.L_x_37) ;  /* 0x0000004800040947 */ /* 0x000fec0003800000 */
[----:B------:R-:W0:Y:S01]  /*34b0*/  LDC.64 R30, c[0x0][0x5c8] ;  /* 0x00017200ff1e7b82 */ /* 0x000e220000000a00 */
[----:B------:R-:W-:Y:S01]  /*34c0*/  ULDC.64 UR6, c[0x0][0x5c0] ;  /* 0x0001700000067ab9 */ /* 0x000fe20000000a00 */
[----:B------:R-:W-:Y:S01]  /*34d0*/  BSSY B0, `(.L_x_37) ;  /* 0x000047e000007945 */ /* 0x000fe20003800000 */
[-C--:B0-----:R-:W-:Y:S02]  /*34e0*/  IMAD R12, R25, R30.reuse, RZ ;  /* 0x0000001e190c7224 */ /* 0x081fe400078e02ff */
[----:B------:R-:W-:-:S04]  /*34f0*/  IMAD.WIDE.U32 R10, R35, R30, R10 ;  /* 0x0000001e230a7225 */ /* 0x000fc800078e000a */
[----:B------:R-:W-:Y:S01]  /*3500*/  IMAD R15, R35, R31, R12 ;  /* 0x0000001f230f7224 */ /* 0x000fe200078e020c */
[----:B------:R-:W-:Y:S01]  /*3510*/  IADD3 R16, P4, R10, UR6, RZ ;  /* 0x000000060a107c10 */ /* 0x000fe2000ff9e0ff */
[C---:B------:R-:W-:Y:S01]  /*3520*/  IMAD.SHL.U32 R13, R30.reuse, 0x80, RZ ;  /* 0x000000801e0d7824 */ /* 0x040fe200078e00ff */
[C---:B------:R-:W-:Y:S01]  /*3530*/  LEA R28, P2, R30.reuse, R10, 0x3 ;  /* 0x0000000a1e1c7211 */ /* 0x040fe200078418ff */
[----:B------:R-:W-:Y:S01]  /*3540*/  IMAD.IADD R36, R11, 0x1, R15 ;  /* 0x000000010b247824 */ /* 0x000fe200078e020f */
[----:B------:R-:W-:Y:S02]  /*3550*/  SHF.L.U64.HI R11, R30, 0x7, R31 ;  /* 0x000000071e0b7819 */ /* 0x000fe4000001021f */
[----:B------:R-:W-:Y:S02]  /*3560*/  IADD3 R12, P1, P0, R10, UR6, R13 ;  /* 0x000000060a0c7c10 */ /* 0x000fe4000f83e00d */
[----:B------:R-:W-:Y:S02]  /*3570*/  IADD3.X R17, R36, UR7, RZ, P4, !PT ;  /* 0x0000000724117c10 */ /* 0x000fe4000a7fe4ff */
[----:B---3-5:R-:W-:-:S02]  /*3580*/  FSETP.NEU.AND P4, PT, R9, RZ, PT ;  /* 0x000000ff0900720b */ /* 0x028fc40003f8d000 */
[----:B------:R-:W-:Y:S02]  /*3590*/  LEA.HI.X R30, R30, R36, R31, 0x3, P2 ;  /* 0x000000241e1e7211 */ /* 0x000fe400010f1c1f */
[C---:B------:R-:W-:Y:S02]  /*35a0*/  IADD3 R14, P2, R28.reuse, UR6, RZ ;  /* 0x000000061c0e7c10 */ /* 0x040fe4000ff5e0ff */
[----:B------:R-:W-:Y:S02]  /*35b0*/  IADD3 R10, P5, P6, R28, UR6, R13 ;  /* 0x000000061c0a7c10 */ /* 0x000fe4000febe00d */
[--C-:B------:R-:W-:Y:S02]  /*35c0*/  IADD3.X R13, R36, UR7, R11.reuse, P1, P0 ;  /* 0x00000007240d7c10 */ /* 0x100fe40008fe040b */
[C---:B------:R-:W-:Y:S02]  /*35d0*/  IADD3.X R15, R30.reuse, UR7, RZ, P2, !PT ;  /* 0x000000071e0f7c10 */ /* 0x040fe400097fe4ff */
[----:B------:R-:W-:Y:S01]  /*35e0*/  IADD3.X R11, R30, UR7, R11, P5, P6 ;  /* 0x000000071e0b7c10 */ /* 0x000fe2000afec40b */
[----:B------:R-:W-:Y:S06]  /*35f0*/  @!P4 BRA `(.L_x_38) ;  /* 0x00000034009cc947 */ /* 0x000fec0003800000 */
[----:B------:R-:W-:Y:S01]  /*3600*/  ULDC.64 UR6, c[0x0][0x5b8] ;  /* 0x00016e0000067ab9 */ /* 0x000fe20000000a00 */
[----:B------:R-:W-:Y:S01]  /*3610*/  ISETP.GE.AND P0, PT, R34, 0x1, PT ;  /* 0x000000012200780c */ /* 0x000fe20003f06270 */
[----:B------:R-:W-:Y:S01]  /*3620*/  IMAD R28, R29, UR6, RZ ;  /* 0x000000061d1c7c24 */ /* 0x000fe2000f8e02ff */
[----:B------:R-:W-:Y:S01]  /*3630*/  ULDC.64 UR10, c[0x0][0x5a8] ;  /* 0x00016a00000a7ab9 */ /* 0x000fe20000000a00 */
[----:B------:R-:W-:Y:S01]  /*3640*/  IMAD.WIDE.U32 R26, R7, UR6, R26 ;  /* 0x00000006071a7c25 */ /* 0x000fe2000f8e001a */
[----:B------:R-:W-:Y:S01]  /*3650*/  ISETP.LT.OR P4, PT, R33, 0x1, !P0 ;  /* 0x000000012100780c */ /* 0x000fe20004781670 */
[----:B------:R-:W-:Y:S02]  /*3660*/  BSSY B1, `(.L_x_39) ;  /* 0x000000c000017945 */ /* 0x000fe40003800000 */
[----:B------:R-:W-:Y:S01]  /*3670*/  IMAD R7, R7, UR7, R28 ;  /* 0x0000000707077c24 */ /* 0x000fe2000f8e021c */
[----:B------:R-:W-:Y:S02]  /*3680*/  ULDC.64 UR6, c[0x0][0x5b0] ;  /* 0x00016c0000067ab9 */ /* 0x000fe40000000a00 */
[----:B------:R-:W-:-:S02]  /*3690*/  IMAD R30, R25, UR6, RZ ;  /* 0x00000006191e7c24 */ /* 0x000fc4000f8e02ff */
[----:B------:R-:W-:Y:S02]  /*36a0*/  IMAD.IADD R27, R27, 0x1, R7 ;  /* 0x000000011b1b7824 */ /* 0x000fe400078e0207 */
[C---:B------:R-:W-:Y:S02]  /*36b0*/  IMAD R7, R35.reuse, UR7, R30 ;  /* 0x0000000723077c24 */ /* 0x040fe4000f8e021e */
[----:B------:R-:W-:-:S03]  /*36c0*/  IMAD.WIDE.U32 R28, R35, UR6, R26 ;  /* 0x00000006231c7c25 */ /* 0x000fc6000f8e001a */
[----:B------:R-:W-:-:S04]  /*36d0*/  IADD3 R28, P1, R28, UR10, RZ ;  /* 0x0000000a1c1c7c10 */ /* 0x000fc8000ff3e0ff */
[--C-:B------:R-:W-:Y:S02]  /*36e0*/  IADD3.X R29, R29, UR11, R7.reuse, P1, !PT ;  /* 0x0000000b1d1d7c10 */ /* 0x100fe40008ffe407 */
[----:B------:R-:W-:Y:S01]  /*36f0*/  PRMT R7, RZ, 0x7610, R7 ;  /* 0x00007610ff077816 */ /* 0x000fe20000000007 */
[----:B------:R-:W-:Y:S06]  /*3700*/  @P4 BRA `(.L_x_40) ;  /* 0x0000000000044947 */ /* 0x000fec0003800000 */
[----:B------:R0:W5:Y:S02]  /*3710*/  LDG.E.U8 R7, desc[UR20][R28.64] ;  /* 0x000000141c077981 */ /* 0x000164000c1e1100 */
.L_x_40:
[----:B------:R-:W-:Y:S05]  /*3720*/  BSYNC B1 ;  /* 0x0000000000017941 */ /* 0x000fea0003800000 */
.L_x_39:
[----:B-----5:R-:W-:Y:S01]  /*3730*/  LOP3.LUT R7, R7, 0xff, RZ, 0xc0, !PT ;  /* 0x000000ff07077812 */ /* 0x020fe200078ec0ff */
[----:B------:R-:W-:Y:S01]  /*3740*/  BSSY B1, `(.L_x_41) ;  /* 0x000000b000017945 */ /* 0x000fe20003800000 */
[----:B------:R-:W-:Y:S02]  /*3750*/  ISETP.LT.OR P2, PT, R33, 0x2, !P0 ;  /* 0x000000022100780c */ /* 0x000fe40004741670 */
[----:B------:R-:W-:-:S05]  /*3760*/  F2FP.F16.E4M3.UNPACK_B R7, R7 ;  /* 0x00000007ff07723e */ /* 0x000fca00020006ff */
[----:B------:R-:W-:Y:S01]  /*3770*/  HADD2.F32 R30, -RZ, R7.H0_H0 ;  /* 0x20000007ff1e7230 */ /* 0x000fe20000004100 */
[----:B------:R-:W-:-:S04]  /*3780*/  PRMT R7, RZ, 0x7610, R7 ;  /* 0x00007610ff077816 */ /* 0x000fc80000000007 */
[----:B------:R-:W-:-:S04]  /*3790*/  FMUL R30, R30, R9 ;  /* 0x000000091e1e7220 */ /* 0x000fc80000400000 */
[----:B--2---:R-:W-:-:S05]  /*37a0*/  FFMA R30, R147, R8, R30 ;  /* 0x00000008931e7223 */ /* 0x004fca000000001e */
[----:B------:R-:W-:-:S05]  /*37b0*/  F2FP.SATFINITE.E4M3.F32.PACK_AB_MERGE_C R31, RZ, R30, RZ ;  /* 0x0000001eff1f723e */ /* 0x000fca00048070ff */
[----:B------:R1:W-:Y:S01]  /*37c0*/  @!P4 STG.E.U8 desc[UR20][R16.64], R31 ;  /* 0x0000001f1000c986 */ /* 0x0003e2000c101114 */
[----:B------:R-:W-:Y:S05]  /*37d0*/  @P2 BRA `(.L_x_42) ;  /* 0x0000000000042947 */ /* 0x000fea0003800000 */
[----:B------:R2:W5:Y:S02]  /*37e0*/  LDG.E.U8 R7, desc[UR20][R28.64+0x1] ;  /* 0x000001141c077981 */ /* 0x000564000c1e1100 */
.L_x_42:
[----:B------:R-:W-:Y:S05]  /*37f0*/  BSYNC B1 ;  /* 0x0000000000017941 */ /* 0x000fea0003800000 */
.L_x_41:
[----:B-----5:R-:W-:Y:S01]  /*3800*/  LOP3.LUT R7, R7, 0xff, RZ, 0xc0, !PT ;  /* 0x000000ff07077812 */ /* 0x020fe200078ec0ff */
[----:B------:R-:W-:Y:S01]  /*3810*/  BSSY B1, `(.L_x_43) ;  /* 0x0000013000017945 */ /* 0x000fe20003800000 */
[----:B------:R-:W-:Y:S02]  /*3820*/  IADD3 R37, P1, R35, 0x8, RZ ;  /* 0x0000000823257810 */ /* 0x000fe40007f3e0ff */
[----:B------:R-:W-:-:S03]  /*3830*/  F2FP.F16.E4M3.UNPACK_B R7, R7 ;  /* 0x00000007ff07723e */ /* 0x000fc600020006ff */
[----:B-1----:R-:W-:Y:S01]  /*3840*/  IMAD.X R31, RZ, RZ, R25, P1 ;  /* 0x000000ffff1f7224 */ /* 0x002fe200008e0619 */
[----:B------:R-:W-:Y:S01]  /*3850*/  ISETP.GE.AND P1, PT, R34, 0x9, PT ;  /* 0x000000092200780c */ /* 0x000fe20003f26270 */
[----:B------:R-:W-:Y:S02]  /*3860*/  HADD2.F32 R30, -RZ, R7.H0_H0 ;  /* 0x20000007ff1e7230 */ /* 0x000fe40000004100 */
[----:B------:R-:W-:Y:S01]  /*3870*/  IMAD R36, R31, UR6, RZ ;  /* 0x000000061f247c24 */ /* 0x000fe2000f8e02ff */
[----:B------:R-:W-:Y:S02]  /*3880*/  ISETP.LT.OR P5, PT, R33, 0x1, !P1 ;  /* 0x000000012100780c */ /* 0x000fe40004fa1670 */
[----:B------:R-:W-:Y:S01]  /*3890*/  FMUL R7, R30, R9 ;  /* 0x000000091e077220 */ /* 0x000fe20000400000 */
[----:B------:R-:W-:-:S04]  /*38a0*/  IMAD.WIDE.U32 R30, R37, UR6, R26 ;  /* 0x00000006251e7c25 */ /* 0x000fc8000f8e001a */
[----:B------:R-:W-:Y:S01]  /*38b0*/  FFMA R7, R142, R8, R7 ;  /* 0x000000088e077223 */ /* 0x000fe20000000007 */
[----:B------:R-:W-:Y:S01]  /*38c0*/  IMAD R37, R37, UR7, R36 ;  /* 0x0000000725257c24 */ /* 0x000fe2000f8e0224 */
[----:B------:R-:W-:-:S03]  /*38d0*/  IADD3 R30, P4, R30, UR10, RZ ;  /* 0x0000000a1e1e7c10 */ /* 0x000fc6000ff9e0ff */
[----:B------:R-:W-:Y:S02]  /*38e0*/  F2FP.SATFINITE.E4M3.F32.PACK_AB_MERGE_C R39, RZ, R7, RZ ;  /* 0x00000007ff27723e */ /* 0x000fe400048070ff */
[----:B------:R-:W-:Y:S02]  /*38f0*/  IADD3.X R31, R31, UR11, R37, P4, !PT ;  /* 0x0000000b1f1f7c10 */ /* 0x000fe4000a7fe425 */
[----:B------:R-:W-:Y:S01]  /*3900*/  PRMT R7, RZ, 0x7610, R7 ;  /* 0x00007610ff077816 */ /* 0x000fe20000000007 */
[----:B------:R1:W-:Y:S01]  /*3910*/  @!P2 STG.E.U8 desc[UR20][R16.64+0x1], R39 ;  /* 0x000001271000a986 */ /* 0x0003e2000c101114 */
[----:B------:R-:W-:Y:S05]  /*3920*/  @P5 BRA `(.L_x_44) ;  /* 0x0000000000045947 */ /* 0x000fea0003800000 */
[----:B------:R3:W5:Y:S02]  /*3930*/  LDG.E.U8 R7, desc[UR20][R30.64] ;  /* 0x000000141e077981 */ /* 0x000764000c1e1100 */
.L_x_44:
[----:B------:R-:W-:Y:S05]  /*3940*/  BSYNC B1 ;  /* 0x0000000000017941 */ /* 0x000fea0003800000 */
.L_x_43:
[----:B-----5:R-:W-:Y:S01]  /*3950*/  LOP3.LUT R7, R7, 0xff, RZ, 0xc0, !PT ;  /* 0x000000ff07077812 */ /* 0x020fe200078ec0ff */
[----:B------:R-:W-:Y:S01]  /*3960*/  BSSY B1, `(.L_x_45) ;  /* 0x000000b000017945 */ /* 0x000fe20003800000 */
[----:B------:R-:W-:Y:S02]  /*3970*/  ISETP.LT.OR P2, PT, R33, 0x2, !P1 ;  /* 0x000000022100780c */ /* 0x000fe40004f41670 */
[----:B------:R-:W-:-:S05]  /*3980*/  F2FP.F16.E4M3.UNPACK_B R7, R7 ;  /* 0x00000007ff07723e */ /* 0x000fca00020006ff */
[----:B------:R-:W-:Y:S01]  /*3990*/  HADD2.F32 R36, -RZ, R7.H0_H0 ;  /* 0x20000007ff247230 */ /* 0x000fe20000004100 */
[----:B------:R-:W-:-:S04]  /*39a0*/  PRMT R7, RZ, 0x7610, R7 ;  /* 0x00007610ff077816 */ /* 0x000fc80000000007 */
[----:B------:R-:W-:-:S04]  /*39b0*/  FMUL R36, R36, R9 ;  /* 0x0000000924247220 */ /* 0x000fc80000400000 */
[----:B------:R-:W-:-:S05]  /*39c0*/  FFMA R36, R145, R8, R36 ;  /* 0x0000000891247223 */ /* 0x000fca0000000024 */
[----:B------:R-:W-:-:S05]  /*39d0*/  F2FP.SATFINITE.E4M3.F32.PACK_AB_MERGE_C R37, RZ, R36, RZ ;  /* 0x00000024ff25723e */ /* 0x000fca00048070ff */
[----:B------:R4:W-:Y:S01]  /*39e0*/  @!P5 STG.E.U8 desc[UR20][R14.64], R37 ;  /* 0x000000250e00d986 */ /* 0x0009e2000c101114 */
[----:B------:R-:W-:Y:S05]  /*39f0*/  @P2 BRA `(.L_x_46) ;  /* 0x0000000000042947 */ /* 0x000fea0003800000 */
[----:B------:R0:W5:Y:S02]  /*3a00*/  LDG.E.U8 R7, desc[UR20][R30.64+0x1] ;  /* 0x000001141e077981 */ /* 0x000164000c1e1100 */
.L_x_46:
[----:B------:R-:W-:Y:S05]  /*3a10*/  BSYNC B1 ;  /* 0x0000000000017941 */ /* 0x000fea0003800000 */
.L_x_45:
[----:B-----5:R-:W-:Y:S01]  /*3a20*/  LOP3.LUT R7, R7, 0xff, RZ, 0xc0, !PT ;  /* 0x000000ff07077812 */ /* 0x020fe200078ec0ff */
[----:B------:R-:W-:Y:S01]  /*3a30*/  BSSY B1, `(.L_x_47) ;  /* 0x000000b000017945 */ /* 0x000fe20003800000 */
[----:B------:R-:W-:Y:S02]  /*3a40*/  ISETP.LT.OR P4, PT, R33, 0x9, !P0 ;  /* 0x000000092100780c */ /* 0x000fe40004781670 */
[----:B------:R-:W-:-:S05]  /*3a50*/  F2FP.F16.E4M3.UNPACK_B R7, R7 ;  /* 0x00000007ff07723e */ /* 0x000fca00020006ff */
[----:B------:R-:W-:-:S05]  /*3a60*/  HADD2.F32 R36, -RZ, R7.H0_H0 ;  /* 0x20000007ff247230 */ /* 0x000fca0000004100 */
[----:B------:R-:W-:-:S04]  /*3a70*/  FMUL R7, R36, R9 ;  /* 0x0000000924077220 */ /* 0x000fc80000400000 */
[----:B------:R-:W-:-:S05]  /*3a80*/  FFMA R7, R140, R8, R7 ;  /* 0x000000088c077223 */ /* 0x000fca0000000007 */
[----:B----4-:R-:W-:Y:S02]  /*3a90*/  F2FP.SATFINITE.E4M3.F32.PACK_AB_MERGE_C R37, RZ, R7, RZ ;  /* 0x00000007ff25723e */ /* 0x010fe400048070ff */
[----:B------:R-:W-:-:S03]  /*3aa0*/  PRMT R7, RZ, 0x7610, R7 ;  /* 0x00007610ff077816 */ /* 0x000fc60000000007 */
[----:B------:R4:W-:Y:S01]  /*3ab0*/  @!P2 STG.E.U8 desc[UR20][R14.64+0x1], R37 ;  /* 0x000001250e00a986 */ /* 0x0009e2000c101114 */
[----:B------:R-:W-:Y:S05]  /*3ac0*/  @P4 BRA `(.L_x_48) ;  /* 0x0000000000044947 */ /* 0x000fea0003800000 */
[----:B------:R0:W5:Y:S02]  /*3ad0*/  LDG.E.U8 R7, desc[UR20][R28.64+0x8] ;  /* 0x000008141c077981 */ /* 0x000164000c1e1100 */
.L_x_48:
[----:B------:R-:W-:Y:S05]  /*3ae0*/  BSYNC B1 ;  /* 0x0000000000017941 */ /* 0x000fea0003800000 */
.L_x_47:
        /* <DEDUP_REMOVED lines=8> */
[----:B----4-:R-:W-:-:S05]  /*3b70*/  F2FP.SATFINITE.E4M3.F32.PACK_AB_MERGE_C R37, RZ, R36, RZ ;  /* 0x00000024ff25723e */ /* 0x010fca00048070ff */
[----:B------:R4:W-:Y:S01]  /*3b80*/  @!P4 STG.E.U8 desc[UR20][R16.64+0x8], R37 ;  /* 0x000008251000c986 */ /* 0x0009e2000c101114 */
[----:B------:R-:W-:Y:S05]  /*3b90*/  @P2 BRA `(.L_x_50) ;  /* 0x0000000000042947 */ /* 0x000fea0003800000 */
[----:B------:R0:W5:Y:S02]  /*3ba0*/  LDG.E.U8 R7, desc[UR20][R28.64+0x9] ;  /* 0x000009141c077981 */ /* 0x000164000c1e1100 */
.L_x_50:
[----:B------:R-:W-:Y:S05]  /*3bb0*/  BSYNC B1 ;  /* 0x0000000000017941 */ /* 0x000fea0003800000 */
.L_x_49:
        /* <DEDUP_REMOVED lines=12> */
.L_x_52:
[----:B------:R-:W-:Y:S05]  /*3c80*/  BSYNC B1 ;  /* 0x0000000000017941 */ /* 0x000fea0003800000 */
.L_x_51:
        /* <DEDUP_REMOVED lines=12> */
.L_x_54:
[----:B------:R-:W-:Y:S05]  /*3d50*/  BSYNC B1 ;  /* 0x0000000000017941 */ /* 0x000fea0003800000 */
.L_x_53:
        /* <DEDUP_REMOVED lines=12> */
.L_x_56:
[----:B------:R-:W-:Y:S05]  /*3e20*/  BSYNC B1 ;  /* 0x0000000000017941 */ /* 0x000fea0003800000 */
.L_x_55:
        /* <DEDUP_REMOVED lines=12> */
.L_x_58:
[----:B------:R-:W-:Y:S05]  /*3ef0*/  BSYNC B1 ;  /* 0x0000000000017941 */ /* 0x000fea0003800000 */
.L_x_57:
        /* <DEDUP_REMOVED lines=12> */
.L_x_60:
[----:B------:R-:W-:Y:S05]  /*3fc0*/  BSYNC B1 ;  /* 0x0000000000017941 */ /* 0x000fea0003800000 */
.L_x_59:
        /* <DEDUP_REMOVED lines=12> */
.L_x_62:
[----:B------:R-:W-:Y:S05]  /*4090*/  BSYNC B1 ;  /* 0x0000000000017941 */ /* 0x000fea0003800000 */
.L_x_61:
        /* <DEDUP_REMOVED lines=12> */
.L_x_64:
[----:B------:R-:W-:Y:S05]  /*4160*/  BSYNC B1 ;  /* 0x0000000000017941 */ /* 0x000fea0003800000 */
.L_x_63:
        /* <DEDUP_REMOVED lines=12> */
.L_x_66:
[----:B------:R-:W-:Y:S05]  /*4230*/  BSYNC B1 ;  /* 0x0000000000017941 */ /* 0x000fea0003800000 */
.L_x_65:
        /* <DEDUP_REMOVED lines=12> */
.L_x_68:
[----:B------:R-:W-:Y:S05]  /*4300*/  BSYNC B1 ;  /* 0x0000000000017941 */ /* 0x000fea0003800000 */
.L_x_67:
        /* <DEDUP_REMOVED lines=12> */
.L_x_70:
[----:B------:R-:W-:Y:S05]  /*43d0*/  BSYNC B1 ;  /* 0x0000000000017941 */ /* 0x000fea0003800000 */
.L_x_69:
        /* <DEDUP_REMOVED lines=12> */
.L_x_72:
[----:B------:R-:W-:Y:S05]  /*44a0*/  BSYNC B1 ;  /* 0x0000000000017941 */ /* 0x000fea0003800000 */
.L_x_71:
        /* <DEDUP_REMOVED lines=12> */
.L_x_74:
[----:B------:R-:W-:Y:S05]  /*4570*/  BSYNC B1 ;  /* 0x0000000000017941 */ /* 0x000fea0003800000 */
.L_x_73:
        /* <DEDUP_REMOVED lines=12> */
.L_x_76:
[----:B------:R-:W-:Y:S05]  /*4640*/  BSYNC B1 ;  /* 0x0000000000017941 */ /* 0x000fea0003800000 */
.L_x_75:
        /* <DEDUP_REMOVED lines=12> */
.L_x_78:
[----:B------:R-:W-:Y:S05]  /*4710*/  BSYNC B1 ;  /* 0x0000000000017941 */ /* 0x000fea0003800000 */
.L_x_77:
        /* <DEDUP_REMOVED lines=12> */
.L_x_80:
[----:B------:R-:W-:Y:S05]  /*47e0*/  BSYNC B1 ;  /* 0x0000000000017941 */ /* 0x000fea0003800000 */
.L_x_79:
        /* <DEDUP_REMOVED lines=12> */
.L_x_82:
[----:B------:R-:W-:Y:S05]  /*48b0*/  BSYNC B1 ;  /* 0x0000000000017941 */ /* 0x000fea0003800000 */
.L_x_81:
        /* <DEDUP_REMOVED lines=12> */
.L_x_84:
[----:B------:R-:W-:Y:S05]  /*4980*/  BSYNC B1 ;  /* 0x0000000000017941 */ /* 0x000fea0003800000 */
.L_x_83:
        /* <DEDUP_REMOVED lines=12> */
.L_x_86:
[----:B------:R-:W-:Y:S05]  /*4a50*/  BSYNC B1 ;  /* 0x0000000000017941 */ /* 0x000fea0003800000 */
.L_x_85:
        /* <DEDUP_REMOVED lines=12> */
.L_x_88:
[----:B------:R-:W-:Y:S05]  /*4b20*/  BSYNC B1 ;  /* 0x0000000000017941 */ /* 0x000fea0003800000 */
.L_x_87:
        /* <DEDUP_REMOVED lines=12> */
.L_x_90:
[----:B------:R-:W-:Y:S05]  /*4bf0*/  BSYNC B1 ;  /* 0x0000000000017941 */ /* 0x000fea0003800000 */
.L_x_89:
        /* <DEDUP_REMOVED lines=12> */
.L_x_92:
[----:B------:R-:W-:Y:S05]  /*4cc0*/  BSYNC B1 ;  /* 0x0000000000017941 */ /* 0x000fea0003800000 */
.L_x_91:
        /* <DEDUP_REMOVED lines=12> */
.L_x_94:
[----:B------:R-:W-:Y:S05]  /*4d90*/  BSYNC B1 ;  /* 0x0000000000017941 */ /* 0x000fea0003800000 */
.L_x_93:
        /* <DEDUP_REMOVED lines=12> */
.L_x_96:
[----:B------:R-:W-:Y:S05]  /*4e60*/  BSYNC B1 ;  /* 0x0000000000017941 */ /* 0x000fea0003800000 */
.L_x_95:
        /* <DEDUP_REMOVED lines=12> */
.L_x_98:
[----:B------:R-:W-:Y:S05]  /*4f30*/  BSYNC B1 ;  /* 0x0000000000017941 */ /* 0x000fea0003800000 */
.L_x_97:
[----:B-----5:R-:W-:Y:S01]  /*4f40*/  LOP3.LUT R7, R7, 0xff, RZ, 0xc0, !PT ;  /* 0x000000ff07077812 */ /* 0x020fe200078ec0ff */
[----:B------:R-:W-:Y:S01]  /*4f50*/  BSSY B1, `(.L_x_99) ;  /* 0x000000b000017945 */ /* 0x000fe20003800000 */
[----:B------:R-:W-:Y:S02]  /*4f60*/  ISETP.LT.OR P2, PT, R33, 0x39, !P1 ;  /* 0x000000392100780c */ /* 0x000fe40004f41670 */
[----:B------:R-:W-:-:S05]  /*4f70*/  F2FP.F16.E4M3.UNPACK_B R7, R7 ;  /* 0x00000007ff07723e */ /* 0x000fca00020006ff */
[----:B0-2---:R-:W-:-:S05]  /*4f80*/  HADD2.F32 R28, -RZ, R7.H0_H0 ;  /* 0x20000007ff1c7230 */ /* 0x005fca0000004100 */
[----:B------:R-:W-:-:S04]  /*4f90*/  FMUL R7, R28, R9 ;  /* 0x000000091c077220 */ /* 0x000fc80000400000 */
[----:B------:R-:W-:-:S05]  /*4fa0*/  FFMA R7, R114, R8, R7 ;  /* 0x0000000872077223 */ /* 0x000fca0000000007 */
[----:B------:R-:W-:Y:S02]  /*4fb0*/  F2FP.SATFINITE.E4M3.F32.PACK_AB_MERGE_C R29, RZ, R7, RZ ;  /* 0x00000007ff1d723e */ /* 0x000fe400048070ff */
[----:B------:R-:W-:-:S03]  /*4fc0*/  PRMT R7, RZ, 0x7610, R7 ;  /* 0x00007610ff077816 */ /* 0x000fc60000000007 */
[----:B------:R0:W-:Y:S01]  /*4fd0*/  @!P0 STG.E.U8 desc[UR20][R16.64+0x39], R29 ;  /* 0x0000391d10008986 */ /* 0x0001e2000c101114 */
[----:B------:R-:W-:Y:S05]  /*4fe0*/  @P2 BRA `(.L_x_100) ;  /* 0x0000000000042947 */ /* 0x000fea0003800000 */
[----:B------:R2:W5:Y:S02]  /*4ff0*/  LDG.E.U8 R7, desc[UR20][R30.64+0x38] ;  /* 0x000038141e077981 */ /* 0x000564000c1e1100 */
.L_x_100:
[----:B------:R-:W-:Y:S05]  /*5000*/  BSYNC B1 ;  /* 0x0000000000017941 */ /* 0x000fea0003800000 */
.L_x_99:
[----:B-----5:R-:W-:Y:S01]  /*5010*/  LOP3.LUT R7, R7, 0xff, RZ, 0xc0, !PT ;  /* 0x000000ff07077812 */ /* 0x020fe200078ec0ff */
[----:B------:R-:W-:Y:S01]  /*5020*/  BSSY B1, `(.L_x_101) ;  /* 0x000000b000017945 */ /* 0x000fe20003800000 */
[----:B------:R-:W-:Y:S02]  /*5030*/  ISETP.LT.OR P1, PT, R33, 0x3a, !P1 ;  /* 0x0000003a2100780c */ /* 0x000fe40004f21670 */
[----:B------:R-:W-:-:S05]  /*5040*/  F2FP.F16.E4M3.UNPACK_B R7, R7 ;  /* 0x00000007ff07723e */ /* 0x000fca00020006ff */
[----:B01--4-:R-:W-:Y:S01]  /*5050*/  HADD2.F32 R16, -RZ, R7.H0_H0 ;  /* 0x20000007ff107230 */ /* 0x013fe20000004100 */
[----:B------:R-:W-:-:S04]  /*5060*/  PRMT R7, RZ, 0x7610, R7 ;  /* 0x00007610ff077816 */ /* 0x000fc80000000007 */
[----:B------:R-:W-:-:S04]  /*5070*/  FMUL R16, R16, R9 ;  /* 0x0000000910107220 */ /* 0x000fc80000400000 */
[----:B------:R-:W-:-:S05]  /*5080*/  FFMA R16, R117, R8, R16 ;  /* 0x0000000875107223 */ /* 0x000fca0000000010 */
[----:B------:R-:W-:-:S05]  /*5090*/  F2FP.SATFINITE.E4M3.F32.PACK_AB_MERGE_C R17, RZ, R16, RZ ;  /* 0x00000010ff11723e */ /* 0x000fca00048070ff */
[----:B------:R0:W-:Y:S01]  /*50a0*/  @!P2 STG.E.U8 desc[UR20][R14.64+0x38], R17 ;  /* 0x000038110e00a986 */ /* 0x0001e2000c101114 */
[----:B------:R-:W-:Y:S05]  /*50b0*/  @P1 BRA `(.L_x_102) ;  /* 0x0000000000041947 */ /* 0x000fea0003800000 */
[----:B------:R1:W5:Y:S02]  /*50c0*/  LDG.E.U8 R7, desc[UR20][R30.64+0x39] ;  /* 0x000039141e077981 */ /* 0x000364000c1e1100 */
.L_x_102:
[----:B------:R-:W-:Y:S05]  /*50d0*/  BSYNC B1 ;  /* 0x0000000000017941 */ /* 0x000fea0003800000 */
.L_x_101:
[----:B-----5:R-:W-:Y:S01]  /*50e0*/  LOP3.LUT R7, R7, 0xff, RZ, 0xc0, !PT ;  /* 0x000000ff07077812 */ /* 0x020fe200078ec0ff */
[----:B------:R-:W-:Y:S01]  /*50f0*/  BSSY B1, `(.L_x_103) ;  /* 0x0000013000017945 */ /* 0x000fe20003800000 */
[----:B------:R-:W-:Y:S02]  /*5100*/  IADD3 R29, P0, R35, 0x80, RZ ;  /* 0x00000080231d7810 */ /* 0x000fe40007f1e0ff */
[----:B------:R-:W-:-:S03]  /*5110*/  F2FP.F16.E4M3.UNPACK_B R7, R7 ;  /* 0x00000007ff07723e */ /* 0x000fc600020006ff */
[----:B0-----:R-:W-:Y:S01]  /*5120*/  IMAD.X R17, RZ, RZ, R25, P0 ;  /* 0x000000ffff117224 */ /* 0x001fe200000e0619 */
        /* <DEDUP_REMOVED lines=9> */
[----:B-123--:R-:W-:Y:S02]  /*51c0*/  F2FP.SATFINITE.E4M3.F32.PACK_AB_MERGE_C R31, RZ, R7, RZ ;  /* 0x00000007ff1f723e */ /* 0x00efe400048070ff */
[----:B------:R-:W-:Y:S02]  /*51d0*/  IADD3.X R17, R17, UR11, R29, P2, !PT ;  /* 0x0000000b11117c10 */ /* 0x000fe400097fe41d */
[----:B------:R-:W-:Y:S01]  /*51e0*/  PRMT R7, RZ, 0x7610, R7 ;  /* 0x00007610ff077816 */ /* 0x000fe20000000007 */
[----:B------:R0:W-:Y:S01]  /*51f0*/  @!P1 STG.E.U8 desc[UR20][R14.64+0x39], R31 ;  /* 0x0000391f0e009986 */ /* 0x0001e2000c101114 */
[----:B------:R-:W-:Y:S05]  /*5200*/  @P4 BRA `(.L_x_104) ;  /* 0x0000000000044947 */ /* 0x000fea0003800000 */
[----:B------:R1:W5:Y:S02]  /*5210*/  LDG.E.U8 R7, desc[UR20][R16.64] ;  /* 0x0000001410077981 */ /* 0x000364000c1e1100 */
.L_x_104:
[----:B------:R-:W-:Y:S05]  /*5220*/  BSYNC B1 ;  /* 0x0000000000017941 */ /* 0x000fea0003800000 */
.L_x_103:
[----:B-----5:R-:W-:Y:S01]  /*5230*/  LOP3.LUT R7, R7, 0xff, RZ, 0xc0, !PT ;  /* 0x000000ff07077812 */ /* 0x020fe200078ec0ff */
[----:B------:R-:W-:Y:S01]  /*5240*/  BSSY B1, `(.L_x_105) ;  /* 0x000000b000017945 */ /* 0x000fe20003800000 */
[----:B------:R-:W-:Y:S02]  /*5250*/  ISETP.LT.OR P2, PT, R33, 0x2, !P0 ;  /* 0x000000022100780c */ /* 0x000fe40004741670 */
[----:B------:R-:W-:-:S05]  /*5260*/  F2FP.F16.E4M3.UNPACK_B R7, R7 ;  /* 0x00000007ff07723e */ /* 0x000fca00020006ff */
[----:B0-----:R-:W-:Y:S01]  /*5270*/  HADD2.F32 R14, -RZ, R7.H0_H0 ;  /* 0x20000007ff0e7230 */ /* 0x001fe20000004100 */
[----:B------:R-:W-:-:S04]  /*5280*/  PRMT R7, RZ, 0x7610, R7 ;  /* 0x00007610ff077816 */ /* 0x000fc80000000007 */
[----:B------:R-:W-:-:S04]  /*5290*/  FMUL R14, R14, R9 ;  /* 0x000000090e0e7220 */ /* 0x000fc80000400000 */
[----:B------:R-:W-:-:S05]  /*52a0*/  FFMA R14, R115, R8, R14 ;  /* 0x00000008730e7223 */ /* 0x000fca000000000e */
[----:B------:R-:W-:-:S05]  /*52b0*/  F2FP.SATFINITE.E4M3.F32.PACK_AB_MERGE_C R15, RZ, R14, RZ ;  /* 0x0000000eff0f723e */ /* 0x000fca00048070ff */
[----:B------:R0:W-:Y:S01]  /*52c0*/  @!P4 STG.E.U8 desc[UR20][R12.64], R15 ;  /* 0x0000000f0c00c986 */ /* 0x0001e2000c101114 */
[----:B------:R-:W-:Y:S05]  /*52d0*/  @P2 BRA `(.L_x_106) ;  /* 0x0000000000042947 */ /* 0x000fea0003800000 */
[----:B------:R2:W5:Y:S02]  /*52e0*/  LDG.E.U8 R7, desc[UR20][R16.64+0x1] ;  /* 0x0000011410077981 */ /* 0x000564000c1e1100 */
.L_x_106:
[----:B------:R-:W-:Y:S05]  /*52f0*/  BSYNC B1 ;  /* 0x0000000000017941 */ /* 0x000fea0003800000 */
.L_x_105:
[----:B-----5:R-:W-:Y:S01]  /*5300*/  LOP3.LUT R7, R7, 0xff, RZ, 0xc0, !PT ;  /* 0x000000ff07077812 */ /* 0x020fe200078ec0ff */
[----:B------:R-:W-:Y:S01]  /*5310*/  BSSY B1, `(.L_x_107) ;  /* 0x0000013000017945 */ /* 0x000fe20003800000 */
[----:B------:R-:W-:Y:S02]  /*5320*/  IADD3 R35, P1, R35, 0x88, RZ ;  /* 0x0000008823237810 */ /* 0x000fe40007f3e0ff */
[----:B------:R-:W-:-:S03]  /*5330*/  F2FP.F16.E4M3.UNPACK_B R7, R7 ;  /* 0x00000007ff07723e */ /* 0x000fc600020006ff */
[----:B------:R-:W-:Y:S01]  /*5340*/  IMAD.X R24, RZ, RZ, R25, P1 ;  /* 0x000000ffff187224 */ /* 0x000fe200008e0619 */
[----:B------:R-:W-:Y:S01]  /*5350*/  ISETP.GE.AND P1, PT, R34, 0x89, PT ;  /* 0x000000892200780c */ /* 0x000fe20003f26270 */
[----:B------:R-:W-:Y:S02]  /*5360*/  HADD2.F32 R14, -RZ, R7.H0_H0 ;  /* 0x20000007ff0e7230 */ /* 0x000fe40000004100 */
[----:B------:R-:W-:Y:S01]  /*5370*/  IMAD R24, R24, UR6, RZ ;  /* 0x0000000618187c24 */ /* 0x000fe2000f8e02ff */
[----:B------:R-:W-:Y:S01]  /*5380*/  ISETP.LT.OR P5, PT, R33, 0x1, !P1 ;  /* 0x000000012100780c */ /* 0x000fe20004fa1670 */
[----:B------:R-:W-:-:S04]  /*5390*/  IMAD.WIDE.U32 R26, R35, UR6, R26 ;  /* 0x00000006231a7c25 */ /* 0x000fc8000f8e001a */
[----:B------:R-:W-:Y:S01]  /*53a0*/  FMUL R7, R14, R9 ;  /* 0x000000090e077220 */ /* 0x000fe20000400000 */
[----:B------:R-:W-:-:S03]  /*53b0*/  IMAD R35, R35, UR7, R24 ;  /* 0x0000000723237c24 */ /* 0x000fc6000f8e0218 */
[----:B------:R-:W-:Y:S01]  /*53c0*/  FFMA R7, R110, R8, R7 ;  /* 0x000000086e077223 */ /* 0x000fe20000000007 */
[----:B------:R-:W-:-:S04]  /*53d0*/  IADD3 R14, P4, R26, UR10, RZ ;  /* 0x0000000a1a0e7c10 */ /* 0x000fc8000ff9e0ff */
[----:B------:R-:W-:Y:S02]  /*53e0*/  F2FP.SATFINITE.E4M3.F32.PACK_AB_MERGE_C R25, RZ, R7, RZ ;  /* 0x00000007ff19723e */ /* 0x000fe400048070ff */
[----:B0-----:R-:W-:Y:S02]  /*53f0*/  IADD3.X R15, R27, UR11, R35, P4, !PT ;  /* 0x0000000b1b0f7c10 */ /* 0x001fe4000a7fe423 */
[----:B------:R-:W-:Y:S01]  /*5400*/  PRMT R7, RZ, 0x7610, R7 ;  /* 0x00007610ff077816 */ /* 0x000fe20000000007 */
[----:B------:R0:W-:Y:S01]  /*5410*/  @!P2 STG.E.U8 desc[UR20][R12.64+0x1], R25 ;  /* 0x000001190c00a986 */ /* 0x0001e2000c101114 */
[----:B------:R-:W-:Y:S05]  /*5420*/  @P5 BRA `(.L_x_108) ;  /* 0x0000000000045947 */ /* 0x000fea0003800000 */
[----:B------:R3:W5:Y:S02]  /*5430*/  LDG.E.U8 R7, desc[UR20][R14.64] ;  /* 0x000000140e077981 */ /* 0x000764000c1e1100 */
.L_x_108:
[----:B------:R-:W-:Y:S05]  /*5440*/  BSYNC B1 ;  /* 0x0000000000017941 */ /* 0x000fea0003800000 */
.L_x_107:
        /* <DEDUP_REMOVED lines=8> */
[----:B0-----:R-:W-:-:S05]  /*54d0*/  F2FP.SATFINITE.E4M3.F32.PACK_AB_MERGE_C R25, RZ, R24, RZ ;  /* 0x00000018ff19723e */ /* 0x001fca00048070ff */
[----:B------:R0:W-:Y:S01]  /*54e0*/  @!P5 STG.E.U8 desc[UR20][R10.64], R25 ;  /* 0x000000190a00d986 */ /* 0x0001e2000c101114 */
[----:B------:R-:W-:Y:S05]  /*54f0*/  @P2 BRA `(.L_x_110) ;  /* 0x0000000000042947 */ /* 0x000fea0003800000 */
[----:B------:R4:W5:Y:S02]  /*5500*/  LDG.E.U8 R7, desc[UR20][R14.64+0x1] ;  /* 0x000001140e077981 */ /* 0x000964000c1e1100 */
.L_x_110:
[----:B------:R-:W-:Y:S05]  /*5510*/  BSYNC B1 ;  /* 0x0000000000017941 */ /* 0x000fea0003800000 */
.L_x_109:
[----:B-----5:R-:W-:Y:S01]  /*5520*/  LOP3.LUT R7, R7, 0xff, RZ, 0xc0, !PT ;  /* 0x000000ff07077812 */ /* 0x020fe200078ec0ff */
[----:B------:R-:W-:Y:S01]  /*5530*/  BSSY B1, `(.L_x_111) ;  /* 0x000000b000017945 */ /* 0x000fe20003800000 */
[----:B------:R-:W-:Y:S02]  /*5540*/  ISETP.LT.OR P4, PT, R33, 0x9, !P0 ;  /* 0x000000092100780c */ /* 0x000fe40004781670 */
[----:B------:R-:W-:-:S05]  /*5550*/  F2FP.F16.E4M3.UNPACK_B R7, R7 ;  /* 0x00000007ff07723e */ /* 0x000fca00020006ff */
[----:B------:R-:W-:-:S05]  /*5560*/  HADD2.F32 R24, -RZ, R7.H0_H0 ;  /* 0x20000007ff187230 */ /* 0x000fca0000004100 */
[----:B------:R-:W-:-:S04]  /*5570*/  FMUL R7, R24, R9 ;  /* 0x0000000918077220 */ /* 0x000fc80000400000 */
[----:B------:R-:W-:-:S05]  /*5580*/  FFMA R7, R108, R8, R7 ;  /* 0x000000086c077223 */ /* 0x000fca0000000007 */
[----:B0-----:R-:W-:Y:S02]  /*5590*/  F2FP.SATFINITE.E4M3.F32.PACK_AB_MERGE_C R25, RZ, R7, RZ ;  /* 0x00000007ff19723e */ /* 0x001fe400048070ff */
[----:B------:R-:W-:-:S03]  /*55a0*/  PRMT R7, RZ, 0x7610, R7 ;  /* 0x00007610ff077816 */ /* 0x000fc60000000007 */
[----:B------:R0:W-:Y:S01]  /*55b0*/  @!P2 STG.E.U8 desc[UR20][R10.64+0x1], R25 ;  /* 0x000001190a00a986 */ /* 0x0001e2000c101114 */
[----:B------:R-:W-:Y:S05]  /*55c0*/  @P4 BRA `(.L_x_112) ;  /* 0x0000000000044947 */ /* 0x000fea0003800000 */
[----:B------:R0:W5:Y:S02]  /*55d0*/  LDG.E.U8 R7, desc[UR20][R16.64+0x8] ;  /* 0x0000081410077981 */ /* 0x000164000c1e1100 */
.L_x_112:
[----:B------:R-:W-:Y:S05]  /*55e0*/  BSYNC B1 ;  /* 0x0000000000017941 */ /* 0x000fea0003800000 */
.L_x_111:
        /* <DEDUP_REMOVED lines=12> */
.L_x_114:
[----:B------:R-:W-:Y:S05]  /*56b0*/  BSYNC B1 ;  /* 0x0000000000017941 */ /* 0x000fea0003800000 */
.L_x_113:
        /* <DEDUP_REMOVED lines=12> */
.L_x_116:
[----:B------:R-:W-:Y:S05]  /*5780*/  BSYNC B1 ;  /* 0x0000000000017941 */ /* 0x000fea0003800000 */
.L_x_115:
        /* <DEDUP_REMOVED lines=12> */
.L_x_118:
[----:B------:R-:W-:Y:S05]  /*5850*/  BSYNC B1 ;  /* 0x0000000000017941 */ /* 0x000fea0003800000 */
.L_x_117:
        /* <DEDUP_REMOVED lines=12> */
.L_x_120:
[----:B------:R-:W-:Y:S05]  /*5920*/  BSYNC B1 ;  /* 0x0000000000017941 */ /* 0x000fea0003800000 */
.L_x_119:
        /* <DEDUP_REMOVED lines=12> */
.L_x_122:
[----:B------:R-:W-:Y:S05]  /*59f0*/  BSYNC B1 ;  /* 0x0000000000017941 */ /* 0x000fea0003800000 */
.L_x_121:
        /* <DEDUP_REMOVED lines=12> */
.L_x_124:
[----:B------:R-:W-:Y:S05]  /*5ac0*/  BSYNC B1 ;  /* 0x0000000000017941 */ /* 0x000fea0003800000 */
.L_x_123:
        /* <DEDUP_REMOVED lines=12> */
.L_x_126:
[----:B------:R-:W-:Y:S05]  /*5b90*/  BSYNC B1 ;  /* 0x0000000000017941 */ /* 0x000fea0003800000 */
.L_x_125:
        /* <DEDUP_REMOVED lines=12> */
.L_x_128:
[----:B------:R-:W-:Y:S05]  /*5c60*/  BSYNC B1 ;  /* 0x0000000000017941 */ /* 0x000fea0003800000 */
.L_x_127:
        /* <DEDUP_REMOVED lines=12> */
.L_x_130:
[----:B------:R-:W-:Y:S05]  /*5d30*/  BSYNC B1 ;  /* 0x0000000000017941 */ /* 0x000fea0003800000 */
.L_x_129:
        /* <DEDUP_REMOVED lines=12> */
.L_x_132:
[----:B------:R-:W-:Y:S05]  /*5e00*/  BSYNC B1 ;  /* 0x0000000000017941 */ /* 0x000fea0003800000 */
.L_x_131:
        /* <DEDUP_REMOVED lines=12> */
.L_x_134:
[----:B------:R-:W-:Y:S05]  /*5ed0*/  BSYNC B1 ;  /* 0x0000000000017941 */ /* 0x000fea0003800000 */
.L_x_133:
        /* <DEDUP_REMOVED lines=12> */
.L_x_136:
[----:B------:R-:W-:Y:S05]  /*5fa0*/  BSYNC B1 ;  /* 0x0000000000017941 */ /* 0x000fea0003800000 */
.L_x_135:
        /* <DEDUP_REMOVED lines=12> */
.L_x_138:
[----:B------:R-:W-:Y:S05]  /*6070*/  BSYNC B1 ;  /* 0x0000000000017941 */ /* 0x000fea0003800000 */
.L_x_137:
        /* <DEDUP_REMOVED lines=12> */
.L_x_140:
[----:B------:R-:W-:Y:S05]  /*6140*/  BSYNC B1 ;  /* 0x0000000000017941 */ /* 0x000fea0003800000 */
.L_x_139:
        /* <DEDUP_REMOVED lines=12> */
.L_x_142:
[----:B------:R-:W-:Y:S05]  /*6210*/  BSYNC B1 ;  /* 0x0000000000017941 */ /* 0x000fea0003800000 */
.L_x_141:
        /* <DEDUP_REMOVED lines=12> */
.L_x_144:
[----:B------:R-:W-:Y:S05]  /*62e0*/  BSYNC B1 ;  /* 0x0000000000017941 */ /* 0x000fea0003800000 */
.L_x_143:
        /* <DEDUP_REMOVED lines=12> */
.L_x_146:
[----:B------:R-:W-:Y:S05]  /*63b0*/  BSYNC B1 ;  /* 0x0000000000017941 */ /* 0x000fea0003800000 */
.L_x_145:
        /* <DEDUP_REMOVED lines=12> */
.L_x_148:
[----:B------:R-:W-:Y:S05]  /*6480*/  BSYNC B1 ;  /* 0x0000000000017941 */ /* 0x000fea0003800000 */
.L_x_147:
        /* <DEDUP_REMOVED lines=12> */
.L_x_150:
[----:B------:R-:W-:Y:S05]  /*6550*/  BSYNC B1 ;  /* 0x0000000000017941 */ /* 0x000fea0003800000 */
.L_x_149:
        /* <DEDUP_REMOVED lines=12> */
.L_x_152:
[----:B------:R-:W-:Y:S05]  /*6620*/  BSYNC B1 ;  /* 0x0000000000017941 */ /* 0x000fea0003800000 */
.L_x_151:
        /* <DEDUP_REMOVED lines=12> */
.L_x_154:
[----:B------:R-:W-:Y:S05]  /*66f0*/  BSYNC B1 ;  /* 0x0000000000017941 */ /* 0x000fea0003800000 */
.L_x_153:
        /* <DEDUP_REMOVED lines=12> */
.L_x_156:
[----:B------:R-:W-:Y:S05]  /*67c0*/  BSYNC B1 ;  /* 0x0000000000017941 */ /* 0x000fea0003800000 */
.L_x_155:
        /* <DEDUP_REMOVED lines=12> */
.L_x_158:
[----:B------:R-:W-:Y:S05]  /*6890*/  BSYNC B1 ;  /* 0x0000000000017941 */ /* 0x000fea0003800000 */
.L_x_157:
        /* <DEDUP_REMOVED lines=12> */
.L_x_160:
[----:B------:R-:W-:Y:S05]  /*6960*/  BSYNC B1 ;  /* 0x0000000000017941 */ /* 0x000fea0003800000 */
.L_x_159:
        /* <DEDUP_REMOVED lines=12> */
.L_x_162:
[----:B------:R-:W-:Y:S05]  /*6a30*/  BSYNC B1 ;  /* 0x0000000000017941 */ /* 0x000fea0003800000 */
.L_x_161:
[----:B-----5:R-:W-:Y:S01]  /*6a40*/  LOP3.LUT R7, R7, 0xff, RZ, 0xc0, !PT ;  /* 0x000000ff07077812 */ /* 0x020fe200078ec0ff */
[----:B------:R-:W-:Y:S01]  /*6a50*/  BSSY B1, `(.L_x_163) ;  /* 0x000000b000017945 */ /* 0x000fe20003800000 */
[----:B------:R-:W-:Y:S02]  /*6a60*/  ISETP.LT.OR P2, PT, R33, 0x39, !P1 ;  /* 0x000000392100780c */ /* 0x000fe40004f41670 */
[----:B------:R-:W-:-:S05]  /*6a70*/  F2FP.F16.E4M3.UNPACK_B R7, R7 ;  /* 0x00000007ff07723e */ /* 0x000fca00020006ff */
[----:B012---:R-:W-:-:S05]  /*6a80*/  HADD2.F32 R16, -RZ, R7.H0_H0 ;  /* 0x20000007ff107230 */ /* 0x007fca0000004100 */
[----:B------:R-:W-:-:S04]  /*6a90*/  FMUL R7, R16, R9 ;  /* 0x0000000910077220 */ /* 0x000fc80000400000 */
[----:B------:R-:W-:-:S05]  /*6aa0*/  FFMA R7, R18, R8, R7 ;  /* 0x0000000812077223 */ /* 0x000fca0000000007 */
[----:B------:R-:W-:Y:S02]  /*6ab0*/  F2FP.SATFINITE.E4M3.F32.PACK_AB_MERGE_C R17, RZ, R7, RZ ;  /* 0x00000007ff11723e */ /* 0x000fe400048070ff */
[----:B------:R-:W-:-:S03]  /*6ac0*/  PRMT R7, RZ, 0x7610, R7 ;  /* 0x00007610ff077816 */ /* 0x000fc60000000007 */
[----:B------:R0:W-:Y:S01]  /*6ad0*/  @!P0 STG.E.U8 desc[UR20][R12.64+0x39], R17 ;  /* 0x000039110c008986 */ /* 0x0001e2000c101114 */
[----:B------:R-:W-:Y:S05]  /*6ae0*/  @P2 BRA `(.L_x_164) ;  /* 0x0000000000042947 */ /* 0x000fea0003800000 */
[----:B------:R1:W5:Y:S02]  /*6af0*/  LDG.E.U8 R7, desc[UR20][R14.64+0x38] ;  /* 0x000038140e077981 */ /* 0x000364000c1e1100 */
.L_x_164:
[----:B------:R-:W-:Y:S05]  /*6b00*/  BSYNC B1 ;  /* 0x0000000000017941 */ /* 0x000fea0003800000 */
.L_x_163:
        /* <DEDUP_REMOVED lines=12> */
.L_x_166:
[----:B------:R-:W-:Y:S05]  /*6bd0*/  BSYNC B1 ;  /* 0x0000000000017941 */ /* 0x000fea0003800000 */
.L_x_165:
[----:B------:R-:W-:Y:S05]  /*6be0*/  @P1 BRA `(.L_x_167) ;  /* 0x0000001000301947 */ /* 0x000fea0003800000 */
[----:B-----5:R-:W-:-:S04]  /*6bf0*/  LOP3.LUT R7, R7, 0xff, RZ, 0xc0, !PT ;  /* 0x000000ff07077812 */ /* 0x020fc800078ec0ff */
[----:B------:R-:W-:-:S05]  /*6c00*/  F2FP.F16.E4M3.UNPACK_B R7, R7 ;  /* 0x00000007ff07723e */ /* 0x000fca00020006ff */
[----:B------:R-:W-:-:S05]  /*6c10*/  HADD2.F32 R12, -RZ, R7.H0_H0 ;  /* 0x20000007ff0c7230 */ /* 0x000fca0000004100 */
[----:B------:R-:W-:-:S04]  /*6c20*/  FMUL R7, R12, R9 ;  /* 0x000000090c077220 */ /* 0x000fc80000400000 */
[----:B------:R-:W-:-:S05]  /*6c30*/  FFMA R7, R20, R8, R7 ;  /* 0x0000000814077223 */ /* 0x000fca0000000007 */
[----:B------:R-:W-:-:S05]  /*6c40*/  F2FP.SATFINITE.E4M3.F32.PACK_AB_MERGE_C R7, RZ, R7, RZ ;  /* 0x00000007ff07723e */ /* 0x000fca00048070ff */
[----:B------:R0:W-:Y:S01]  /*6c50*/  STG.E.U8 desc[UR20][R10.64+0x39], R7 ;  /* 0x000039070a007986 */ /* 0x0001e2000c101114 */
[----:B------:R-:W-:Y:S05]  /*6c60*/  BRA `(.L_x_167) ;  /* 0x0000001000107947 */ /* 0x000fea0003800000 */
.L_x_38:
[C---:B------:R-:W-:Y:S01]  /*6c70*/  ISETP.GE.AND P0, PT, R34.reuse, 0x1, PT ;  /* 0x000000012200780c */ /* 0x040fe20003f06270 */
[-C--:B--2---:R-:W-:Y:S01]  /*6c80*/  FMUL R147, R147, R8.reuse ;  /* 0x0000000893937220 */ /* 0x084fe20000400000 */
[----:B------:R-:W-:Y:S01]  /*6c90*/  ISETP.GE.AND P2, PT, R34, 0x9, PT ;  /* 0x000000092200780c */ /* 0x000fe20003f46270 */
[-C--:B------:R-:W-:Y:S01]  /*6ca0*/  FMUL R142, R142, R8.reuse ;  /* 0x000000088e8e7220 */ /* 0x080fe20000400000 */
[----:B------:R-:W-:Y:S01]  /*6cb0*/  ISETP.LT.OR P1, PT, R33, 0x1, !P0 ;  /* 0x000000012100780c */ /* 0x000fe20004721670 */
[-C--:B------:R-:W-:Y:S01]  /*6cc0*/  FMUL R145, R145, R8.reuse ;  /* 0x0000000891917220 */ /* 0x080fe20000400000 */
[----:B------:R-:W-:Y:S01]  /*6cd0*/  F2FP.SATFINITE.E4M3.F32.PACK_AB_MERGE_C R147, RZ, R147, RZ ;  /* 0x00000093ff93723e */ /* 0x000fe200048070ff */
[-C--:B------:R-:W-:Y:S01]  /*6ce0*/  FMUL R140, R140, R8.reuse ;  /* 0x000000088c8c7220 */ /* 0x080fe20000400000 */
[----:B------:R-:W-:Y:S01]  /*6cf0*/  ISETP.LT.OR P4, PT, R33, 0x2, !P0 ;  /* 0x000000022100780c */ /* 0x000fe20004781670 */
[-C--:B------:R-:W-:Y:S01]  /*6d00*/  FMUL R143, R143, R8.reuse ;  /* 0x000000088f8f7220 */ /* 0x080fe20000400000 */
[C---:B------:R-:W-:Y:S01]  /*6d10*/  ISETP.LT.OR P5, PT, R33.reuse, 0x1, !P2 ;  /* 0x000000012100780c */ /* 0x040fe200057a1670 */
[-C--:B------:R-:W-:Y:S01]  /*6d20*/  FMUL R138, R138, R8.reuse ;  /* 0x000000088a8a7220 */ /* 0x080fe20000400000 */
[----:B------:R-:W-:Y:S01]  /*6d30*/  ISETP.LT.OR P6, PT, R33, 0x2, !P2 ;  /* 0x000000022100780c */ /* 0x000fe200057c1670 */
[----:B------:R-:W-:Y:S01]  /*6d40*/  FMUL R141, R141, R8 ;  /* 0x000000088d8d7220 */ /* 0x000fe20000400000 */
[----:B------:R-:W-:Y:S01]  /*6d50*/  F2FP.SATFINITE.E4M3.F32.PACK_AB_MERGE_C R7, RZ, R142, RZ ;  /* 0x0000008eff07723e */ /* 0x000fe200048070ff */
[-C--:B------:R-:W-:Y:S01]  /*6d60*/  FMUL R136, R136, R8.reuse ;  /* 0x0000000888887220 */ /* 0x080fe20000400000 */
[----:B------:R-:W-:Y:S01]  /*6d70*/  F2FP.SATFINITE.E4M3.F32.PACK_AB_MERGE_C R145, RZ, R145, RZ ;  /* 0x00000091ff91723e */ /* 0x000fe200048070ff */
[----:B------:R-:W-:Y:S01]  /*6d80*/  @!P1 STG.E.U8 desc[UR20][R16.64], R147 ;  /* 0x0000009310009986 */ /* 0x000fe2000c101114 */
[----:B------:R-:W-:Y:S01]  /*6d90*/  ISETP.LT.OR P1, PT, R33, 0x9, !P0 ;  /* 0x000000092100780c */ /* 0x000fe20004721670 */
[----:B------:R-:W-:Y:S01]  /*6da0*/  FMUL R139, R139, R8 ;  /* 0x000000088b8b7220 */ /* 0x000fe20000400000 */
[----:B------:R-:W-:Y:S01]  /*6db0*/  F2FP.SATFINITE.E4M3.F32.PACK_AB_MERGE_C R25, RZ, R140, RZ ;  /* 0x0000008cff19723e */ /* 0x000fe200048070ff */
[----:B------:R0:W-:Y:S01]  /*6dc0*/  @!P4 STG.E.U8 desc[UR20][R16.64+0x1], R7 ;  /* 0x000001071000c986 */ /* 0x0001e2000c101114 */
[----:B------:R-:W-:Y:S01]  /*6dd0*/  F2FP.SATFINITE.E4M3.F32.PACK_AB_MERGE_C R143, RZ, R143, RZ ;  /* 0x0000008fff8f723e */ /* 0x000fe200048070ff */
[-C--:B------:R-:W-:Y:S01]  /*6de0*/  FMUL R134, R134, R8.reuse ;  /* 0x0000000886867220 */ /* 0x080fe20000400000 */
[C---:B------:R-:W-:Y:S01]  /*6df0*/  ISETP.LT.OR P4, PT, R33.reuse, 0xa, !P0 ;  /* 0x0000000a2100780c */ /* 0x040fe20004781670 */
[----:B------:R-:W-:Y:S01]  /*6e00*/  @!P5 STG.E.U8 desc[UR20][R14.64], R145 ;  /* 0x000000910e00d986 */ /* 0x000fe2000c101114 */
[----:B------:R-:W-:Y:S01]  /*6e10*/  ISETP.LT.OR P5, PT, R33, 0x9, !P2 ;  /* 0x000000092100780c */ /* 0x000fe200057a1670 */
[-C--:B------:R-:W-:Y:S01]  /*6e20*/  FMUL R137, R137, R8.reuse ;  /* 0x0000000889897220 */ /* 0x080fe20000400000 */
[----:B------:R-:W-:Y:S01]  /*6e30*/  F2FP.SATFINITE.E4M3.F32.PACK_AB_MERGE_C R141, RZ, R141, RZ ;  /* 0x0000008dff8d723e */ /* 0x000fe200048070ff */
[----:B------:R1:W-:Y:S01]  /*6e40*/  @!P6 STG.E.U8 desc[UR20][R14.64+0x1], R25 ;  /* 0x000001190e00e986 */ /* 0x0003e2000c101114 */
[C---:B------:R-:W-:Y:S01]  /*6e50*/  ISETP.LT.OR P6, PT, R33.reuse, 0xa, !P2 ;  /* 0x0000000a2100780c */ /* 0x040fe200057c1670 */
[-C--:B------:R-:W-:Y:S01]  /*6e60*/  FMUL R132, R132, R8.reuse ;  /* 0x0000000884847220 */ /* 0x080fe20000400000 */
[----:B------:R-:W-:Y:S01]  /*6e70*/  F2FP.SATFINITE.E4M3.F32.PACK_AB_MERGE_C R139, RZ, R139, RZ ;  /* 0x0000008bff8b723e */ /* 0x000fe200048070ff */
[----:B------:R-:W-:Y:S01]  /*6e80*/  @!P1 STG.E.U8 desc[UR20][R16.64+0x8], R143 ;  /* 0x0000088f10009986 */ /* 0x000fe2000c101114 */
[----:B------:R-:W-:Y:S01]  /*6e90*/  ISETP.LT.OR P1, PT, R33, 0x11, !P0 ;  /* 0x000000112100780c */ /* 0x000fe20004721670 */
[----:B------:R-:W-:Y:S01]  /*6ea0*/  FMUL R135, R135, R8 ;  /* 0x0000000887877220 */ /* 0x000fe20000400000 */
[----:B0-----:R-:W-:Y:S01]  /*6eb0*/  F2FP.SATFINITE.E4M3.F32.PACK_AB_MERGE_C R7, RZ, R138, RZ ;  /* 0x0000008aff07723e */ /* 0x001fe200048070ff */
[-C--:B------:R-:W-:Y:S01]  /*6ec0*/  FMUL R130, R130, R8.reuse ;  /* 0x0000000882827220 */ /* 0x080fe20000400000 */
[----:B------:R-:W-:Y:S01]  /*6ed0*/  F2FP.SATFINITE.E4M3.F32.PACK_AB_MERGE_C R137, RZ, R137, RZ ;  /* 0x00000089ff89723e */ /* 0x000fe200048070ff */
[----:B------:R-:W-:Y:S01]  /*6ee0*/  FMUL R133, R133, R8 ;  /* 0x0000000885857220 */ /* 0x000fe20000400000 */
[----:B------:R-:W-:Y:S01]  /*6ef0*/  F2FP.SATFINITE.E4M3.F32.PACK_AB_MERGE_C R135, RZ, R135, RZ ;  /* 0x00000087ff87723e */ /* 0x000fe200048070ff */
[----:B------:R0:W-:Y:S01]  /*6f00*/  @!P4 STG.E.U8 desc[UR20][R16.64+0x9], R7 ;  /* 0x000009071000c986 */ /* 0x0001e2000c101114 */
[----:B-1----:R-:W-:Y:S01]  /*6f10*/  F2FP.SATFINITE.E4M3.F32.PACK_AB_MERGE_C R25, RZ, R136, RZ ;  /* 0x00000088ff19723e */ /* 0x002fe200048070ff */
        /* <DEDUP_REMOVED lines=15> */
[-C--:B------:R-:W-:Y:S01]  /*7010*/  FMUL R127, R127, R8.reuse ;  /* 0x000000087f7f7220 */ /* 0x080fe20000400000 */
[----:B------:R-:W-:Y:S01]  /*7020*/  FMUL R122, R122, R8 ;  /* 0x000000087a7a7220 */ /* 0x000fe20000400000 */
[----:B------:R-:W-:Y:S01]  /*7030*/  F2FP.SATFINITE.E4M3.F32.PACK_AB_MERGE_C R129, RZ, R129, RZ ;  /* 0x00000081ff81723e */ /* 0x000fe200048070ff */
[----:B------:R0:W-:Y:S01]  /*7040*/  @!P4 STG.E.U8 desc[UR20][R16.64+0x11], R7 ;  /* 0x000011071000c986 */ /* 0x0001e2000c101114 */
[----:B-1----:R-:W-:Y:S01]  /*7050*/  F2FP.SATFINITE.E4M3.F32.PACK_AB_MERGE_C R25, RZ, R132, RZ ;  /* 0x00000084ff19723e */ /* 0x002fe200048070ff */
[-C--:B------:R-:W-:Y:S01]  /*7060*/  FMUL R125, R125, R8.reuse ;  /* 0x000000087d7d7220 */ /* 0x080fe20000400000 */
[C---:B------:R-:W-:Y:S01]  /*7070*/  ISETP.LT.OR P4, PT, R33.reuse, 0x1a, !P0 ;  /* 0x0000001a2100780c */ /* 0x040fe20004781670 */
[----:B------:R-:W-:Y:S01]  /*7080*/  @!P5 STG.E.U8 desc[UR20][R14.64+0x10], R137 ;  /* 0x000010890e00d986 */ /* 0x000fe2000c101114 */
[C---:B------:R-:W-:Y:S01]  /*7090*/  ISETP.LT.OR P5, PT, R33.reuse, 0x19, !P2 ;  /* 0x000000192100780c */ /* 0x040fe200057a1670 */
[-C--:B------:R-:W-:Y:S01]  /*70a0*/  FMUL R120, R120, R8.reuse ;  /* 0x0000000878787220 */ /* 0x080fe20000400000 */
[----:B------:R-:W-:Y:S01]  /*70b0*/  F2FP.SATFINITE.E4M3.F32.PACK_AB_MERGE_C R127, RZ, R127, RZ ;  /* 0x0000007fff7f723e */ /* 0x000fe200048070ff */
[----:B------:R1:W-:Y:S01]  /*70c0*/  @!P6 STG.E.U8 desc[UR20][R14.64+0x11], R25 ;  /* 0x000011190e00e986 */ /* 0x0003e2000c101114 */
[----:B------:R-:W-:Y:S01]  /*70d0*/  ISETP.LT.OR P6, PT, R33, 0x1a, !P2 ;  /* 0x0000001a2100780c */ /* 0x000fe200057c1670 */
        /* <DEDUP_REMOVED lines=8> */
[-C--:B------:R-:W-:Y:S01]  /*7160*/  FMUL R116, R116, R8.reuse ;  /* 0x0000000874747220 */ /* 0x080fe20000400000 */
[----:B------:R-:W-:Y:S01]  /*7170*/  FMUL R114, R114, R8 ;  /* 0x0000000872727220 */ /* 0x000fe20000400000 */
[----:B-1----:R-:W-:Y:S01]  /*7180*/  F2FP.SATFINITE.E4M3.F32.PACK_AB_MERGE_C R25, RZ, R128, RZ ;  /* 0x00000080ff19723e */ /* 0x002fe200048070ff */
[----:B------:R0:W-:Y:S01]  /*7190*/  @!P4 STG.E.U8 desc[UR20][R16.64+0x19], R7 ;  /* 0x000019071000c986 */ /* 0x0001e2000c101114 */
[----:B------:R-:W-:Y:S01]  /*71a0*/  ISETP.LT.OR P4, PT, R33, 0x22, !P0 ;  /* 0x000000222100780c */ /* 0x000fe20004781670 */
[-C--:B------:R-:W-:Y:S01]  /*71b0*/  FMUL R119, R119, R8.reuse ;  /* 0x0000000877777220 */ /* 0x080fe20000400000 */
[----:B------:R-:W-:Y:S01]  /*71c0*/  F2FP.SATFINITE.E4M3.F32.PACK_AB_MERGE_C R121, RZ, R121, RZ ;  /* 0x00000079ff79723e */ /* 0x000fe200048070ff */
[----:B------:R-:W-:Y:S01]  /*71d0*/  @!P5 STG.E.U8 desc[UR20][R14.64+0x18], R133 ;  /* 0x000018850e00d986 */ /* 0x000fe2000c101114 */
[----:B------:R-:W-:Y:S01]  /*71e0*/  ISETP.LT.OR P5, PT, R33, 0x21, !P2 ;  /* 0x000000212100780c */ /* 0x000fe200057a1670 */
[----:B------:R-:W-:Y:S01]  /*71f0*/  FMUL R117, R117, R8 ;  /* 0x0000000875757220 */ /* 0x000fe20000400000 */
[----:B------:R-:W-:Y:S01]  /*7200*/  F2FP.SATFINITE.E4M3.F32.PACK_AB_MERGE_C R27, RZ, R114, RZ ;  /* 0x00000072ff1b723e */ /* 0x000fe200048070ff */
[----:B------:R1:W-:Y:S01]  /*7210*/  @!P6 STG.E.U8 desc[UR20][R14.64+0x19], R25 ;  /* 0x000019190e00e986 */ /* 0x0003e2000c101114 */
[----:B------:R-:W-:Y:S01]  /*7220*/  ISETP.LT.OR P6, PT, R33, 0x22, !P2 ;  /* 0x000000222100780c */ /* 0x000fe200057c1670 */
[-C--:B------:R-:W-:Y:S01]  /*7230*/  FMUL R112, R112, R8.reuse ;  /* 0x0000000870707220 */ /* 0x080fe20000400000 */
[-C--:B------:R-:W-:Y:S01]  /*7240*/  FMUL R115, R115, R8.reuse ;  /* 0x0000000873737220 */ /* 0x080fe20000400000 */
        /* <DEDUP_REMOVED lines=39> */
[-C--:B------:R-:W-:Y:S01]  /*74c0*/  FMUL R103, R103, R8.reuse ;  /* 0x0000000867677220 */ /* 0x080fe20000400000 */
[----:B------:R-:W-:Y:S01]  /*74d0*/  @!P1 STG.E.U8 desc[UR20][R16.64+0x30], R123 ;  /* 0x0000307b10009986 */ /* 0x000fe2000c101114 */
[----:B------:R-:W-:Y:S01]  /*74e0*/  ISETP.LT.OR P1, PT, R33, 0x39, !P0 ;  /* 0x000000392100780c */ /* 0x000fe20004721670 */
[-C--:B------:R-:W-:Y:S01]  /*74f0*/  FMUL R101, R101, R8.reuse ;  /* 0x0000000865657220 */ /* 0x080fe20000400000 */
[----:B------:R-:W-:Y:S01]  /*7500*/  ISETP.LT.OR P0, PT, R33, 0x3a, !P0 ;  /* 0x0000003a2100780c */ /* 0x000fe20004701670 */
[----:B------:R-:W-:Y:S01]  /*7510*/  FMUL R96, R96, R8 ;  /* 0x0000000860607220 */ /* 0x000fe20000400000 */
[----:B0-----:R-:W-:Y:S01]  /*7520*/  F2FP.SATFINITE.E4M3.F32.PACK_AB_MERGE_C R7, RZ, R118, RZ ;  /* 0x00000076ff07723e */ /* 0x001fe200048070ff */
[-C--:B------:R-:W-:Y:S01]  /*7530*/  FMUL R94, R94, R8.reuse ;  /* 0x000000085e5e7220 */ /* 0x080fe20000400000 */
[----:B------:R-:W-:Y:S01]  /*7540*/  F2FP.SATFINITE.E4M3.F32.PACK_AB_MERGE_C R105, RZ, R105, RZ ;  /* 0x00000069ff69723e */ /* 0x000fe200048070ff */
[----:B------:R-:W-:Y:S01]  /*7550*/  FMUL R97, R97, R8 ;  /* 0x0000000861617220 */ /* 0x000fe20000400000 */
[----:B-1----:R-:W-:Y:S01]  /*7560*/  F2FP.SATFINITE.E4M3.F32.PACK_AB_MERGE_C R25, RZ, R116, RZ ;  /* 0x00000074ff19723e */ /* 0x002fe200048070ff */
[----:B------:R0:W-:Y:S01]  /*7570*/  @!P4 STG.E.U8 desc[UR20][R16.64+0x31], R7 ;  /* 0x000031071000c986 */ /* 0x0001e2000c101114 */
[----:B------:R-:W-:Y:S01]  /*7580*/  ISETP.LT.OR P4, PT, R33, 0x39, !P2 ;  /* 0x000000392100780c */ /* 0x000fe20005781670 */
[-C--:B------:R-:W-:Y:S01]  /*7590*/  FMUL R99, R99, R8.reuse ;  /* 0x0000000863637220 */ /* 0x080fe20000400000 */
[----:B------:R-:W-:Y:S01]  /*75a0*/  ISETP.LT.OR P2, PT, R33, 0x3a, !P2 ;  /* 0x0000003a2100780c */ /* 0x000fe20005741670 */
[----:B------:R-:W-:Y:S01]  /*75b0*/  @!P5 STG.E.U8 desc[UR20][R14.64+0x30], R121 ;  /* 0x000030790e00d986 */ /* 0x000fe2000c101114 */
[----:B------:R-:W-:Y:S01]  /*75c0*/  F2FP.SATFINITE.E4M3.F32.PACK_AB_MERGE_C R103, RZ, R103, RZ ;  /* 0x00000067ff67723e */ /* 0x000fe200048070ff */
[-C--:B------:R-:W-:Y:S01]  /*75d0*/  FMUL R92, R92, R8.reuse ;  /* 0x000000085c5c7220 */ /* 0x080fe20000400000 */
[----:B------:R-:W-:Y:S01]  /*75e0*/  F2FP.SATFINITE.E4M3.F32.PACK_AB_MERGE_C R101, RZ, R101, RZ ;  /* 0x00000065ff65723e */ /* 0x000fe200048070ff */
[----:B------:R-:W-:Y:S01]  /*75f0*/  @!P6 STG.E.U8 desc[UR20][R14.64+0x31], R25 ;  /* 0x000031190e00e986 */ /* 0x000fe2000c101114 */
[----:B------:R-:W-:Y:S01]  /*7600*/  F2FP.SATFINITE.E4M3.F32.PACK_AB_MERGE_C R97, RZ, R97, RZ ;  /* 0x00000061ff61723e */ /* 0x000fe200048070ff */
[-C--:B------:R-:W-:Y:S01]  /*7610*/  FMUL R88, R88, R8.reuse ;  /* 0x0000000858587220 */ /* 0x080fe20000400000 */
[-C--:B------:R-:W-:Y:S01]  /*7620*/  FMUL R95, R95, R8.reuse ;  /* 0x000000085f5f7220 */ /* 0x080fe20000400000 */
[----:B------:R-:W-:Y:S01]  /*7630*/  @!P0 STG.E.U8 desc[UR20][R16.64+0x39], R27 ;  /* 0x0000391b10008986 */ /* 0x000fe2000c101114 */
[----:B------:R-:W-:Y:S01]  /*7640*/  ISETP.GE.AND P0, PT, R34, 0x81, PT ;  /* 0x000000812200780c */ /* 0x000fe20003f06270 */
[----:B------:R-:W-:Y:S01]  /*7650*/  FMUL R93, R93, R8 ;  /* 0x000000085d5d7220 */ /* 0x000fe20000400000 */
[----:B0-----:R-:W-:Y:S01]  /*7660*/  F2FP.SATFINITE.E4M3.F32.PACK_AB_MERGE_C R7, RZ, R112, RZ ;  /* 0x00000070ff07723e */ /* 0x001fe200048070ff */
[----:B------:R0:W-:Y:S01]  /*7670*/  @!P1 STG.E.U8 desc[UR20][R16.64+0x38], R119 ;  /* 0x0000387710009986 */ /* 0x0001e2000c101114 */
[C---:B------:R-:W-:Y:S01]  /*7680*/  ISETP.LT.OR P6, PT, R33.reuse, 0x1, !P0 ;  /* 0x000000012100780c */ /* 0x040fe200047c1670 */
[-C--:B------:R-:W-:Y:S01]  /*7690*/  FMUL R90, R90, R8.reuse ;  /* 0x000000085a5a7220 */ /* 0x080fe20000400000 */
[----:B------:R-:W-:Y:S01]  /*76a0*/  ISETP.LT.OR P5, PT, R33, 0x2, !P0 ;  /* 0x000000022100780c */ /* 0x000fe200047a1670 */
[----:B------:R-:W-:Y:S01]  /*76b0*/  @!P4 STG.E.U8 desc[UR20][R14.64+0x38], R117 ;  /* 0x000038750e00c986 */ /* 0x000fe2000c101114 */
[----:B------:R-:W-:Y:S01]  /*76c0*/  ISETP.GE.AND P1, PT, R34, 0x89, PT ;  /* 0x000000892200780c */ /* 0x000fe20003f26270 */
[-C--:B------:R-:W-:Y:S01]  /*76d0*/  FMUL R23, R23, R8.reuse ;  /* 0x0000000817177220 */ /* 0x080fe20000400000 */
[----:B------:R-:W-:Y:S01]  /*76e0*/  F2FP.SATFINITE.E4M3.F32.PACK_AB_MERGE_C R99, RZ, R99, RZ ;  /* 0x00000063ff63723e */ /* 0x000fe200048070ff */
[----:B------:R1:W-:Y:S01]  /*76f0*/  @!P2 STG.E.U8 desc[UR20][R14.64+0x39], R7 ;  /* 0x000039070e00a986 */ /* 0x0003e2000c101114 */
[----:B------:R-:W-:Y:S01]  /*7700*/  ISETP.LT.OR P4, PT, R33, 0x1, !P1 ;  /* 0x000000012100780c */ /* 0x000fe20004f81670 */
[-C--:B------:R-:W-:Y:S01]  /*7710*/  FMUL R91, R91, R8.reuse ;  /* 0x000000085b5b7220 */ /* 0x080fe20000400000 */
[----:B------:R-:W-:Y:S01]  /*7720*/  ISETP.LT.OR P2, PT, R33, 0xa, !P0 ;  /* 0x0000000a2100780c */ /* 0x000fe20004741670 */
[----:B------:R-:W-:Y:S01]  /*7730*/  FMUL R89, R89, R8 ;  /* 0x0000000859597220 */ /* 0x000fe20000400000 */
[----:B0-----:R-:W-:Y:S01]  /*7740*/  F2FP.SATFINITE.E4M3.F32.PACK_AB_MERGE_C R17, RZ, R110, RZ ;  /* 0x0000006eff11723e */ /* 0x001fe200048070ff */
[----:B------:R-:W-:Y:S01]  /*7750*/  @!P6 STG.E.U8 desc[UR20][R12.64], R115 ;  /* 0x000000730c00e986 */ /* 0x000fe2000c101114 */
[C---:B------:R-:W-:Y:S01]  /*7760*/  ISETP.LT.OR P6, PT, R33.reuse, 0x2, !P1 ;  /* 0x000000022100780c */ /* 0x040fe20004fc1670 */
[-C--:B------:R-:W-:Y:S01]  /*7770*/  FMUL R22, R22, R8.reuse ;  /* 0x0000000816167220 */ /* 0x080fe20000400000 */
[----:B------:R-:W-:Y:S01]  /*7780*/  F2FP.SATFINITE.E4M3.F32.PACK_AB_MERGE_C R95, RZ, R95, RZ ;  /* 0x0000005fff5f723e */ /* 0x000fe200048070ff */
[----:B------:R-:W-:Y:S01]  /*7790*/  @!P5 STG.E.U8 desc[UR20][R12.64+0x1], R17 ;  /* 0x000001110c00d986 */ /* 0x000fe2000c101114 */
[----:B------:R-:W-:Y:S01]  /*77a0*/  ISETP.LT.OR P5, PT, R33, 0x9, !P0 ;  /* 0x000000092100780c */ /* 0x000fe200047a1670 */
[----:B------:R-:W-:Y:S01]  /*77b0*/  FMUL R19, R19, R8 ;  /* 0x0000000813137220 */ /* 0x000fe20000400000 */
[----:B-1----:R-:W-:Y:S01]  /*77c0*/  F2FP.SATFINITE.E4M3.F32.PACK_AB_MERGE_C R7, RZ, R108, RZ ;  /* 0x0000006cff07723e */ /* 0x002fe200048070ff */
[----:B------:R-:W-:Y:S01]  /*77d0*/  @!P4 STG.E.U8 desc[UR20][R10.64], R113 ;  /* 0x000000710a00c986 */ /* 0x000fe2000c101114 */
[----:B------:R-:W-:Y:S01]  /*77e0*/  F2FP.SATFINITE.E4M3.F32.PACK_AB_MERGE_C R15, RZ, R106, RZ ;  /* 0x0000006aff0f723e */ /* 0x000fe200048070ff */
[-C--:B------:R-:W-:Y:S01]  /*77f0*/  FMUL R18, R18, R8.reuse ;  /* 0x0000000812127220 */ /* 0x080fe20000400000 */
[----:B------:R-:W-:Y:S01]  /*7800*/  ISETP.LT.OR P4, PT, R33, 0x9, !P1 ;  /* 0x000000092100780c */ /* 0x000fe20004f81670 */
[-C--:B------:R-:W-:Y:S01]  /*7810*/  FMUL R21, R21, R8.reuse ;  /* 0x0000000815157220 */ /* 0x080fe20000400000 */
[----:B------:R-:W-:Y:S01]  /*7820*/  F2FP.SATFINITE.E4M3.F32.PACK_AB_MERGE_C R93, RZ, R93, RZ ;  /* 0x0000005dff5d723e */ /* 0x000fe200048070ff */
[----:B------:R0:W-:Y:S01]  /*7830*/  @!P6 STG.E.U8 desc[UR20][R10.64+0x1], R7 ;  /* 0x000001070a00e986 */ /* 0x0001e2000c101114 */
[C---:B------:R-:W-:Y:S01]  /*7840*/  ISETP.LT.OR P6, PT, R33.reuse, 0xa, !P1 ;  /* 0x0000000a2100780c */ /* 0x040fe20004fc1670 */
[----:B------:R-:W-:Y:S01]  /*7850*/  FMUL R20, R20, R8 ;  /* 0x0000000814147220 */ /* 0x000fe20000400000 */
[----:B------:R-:W-:Y:S01]  /*7860*/  F2FP.SATFINITE.E4M3.F32.PACK_AB_MERGE_C R23, RZ, R23, RZ ;  /* 0x00000017ff17723e */ /* 0x000fe200048070ff */
[----:B------:R1:W-:Y:S01]  /*7870*/  @!P2 STG.E.U8 desc[UR20][R12.64+0x9], R15 ;  /* 0x0000090f0c00a986 */ /* 0x0003e2000c101114 */
[----:B------:R-:W-:-:S02]  /*7880*/  ISETP.LT.OR P2, PT, R33, 0x12, !P0 ;  /* 0x000000122100780c */ /* 0x000fc40004741670 */
[----:B------:R-:W-:Y:S01]  /*7890*/  F2FP.SATFINITE.E4M3.F32.PACK_AB_MERGE_C R91, RZ, R91, RZ ;  /* 0x0000005bff5b723e */ /* 0x000fe200048070ff */
[----:B------:R-:W-:Y:S01]  /*78a0*/  @!P5 STG.E.U8 desc[UR20][R12.64+0x8], R109 ;  /* 0x0000086d0c00d986 */ /* 0x000fe2000c101114 */
[C---:B------:R-:W-:Y:S02]  /*78b0*/  ISETP.LT.OR P5, PT, R33.reuse, 0x11, !P0 ;  /* 0x000000112100780c */ /* 0x040fe400047a1670 */
[----:B------:R-:W-:Y:S01]  /*78c0*/  F2FP.SATFINITE.E4M3.F32.PACK_AB_MERGE_C R89, RZ, R89, RZ ;  /* 0x00000059ff59723e */ /* 0x000fe200048070ff */
[----:B------:R-:W-:Y:S01]  /*78d0*/  @!P4 STG.E.U8 desc[UR20][R10.64+0x8], R111 ;  /* 0x0000086f0a00c986 */ /* 0x000fe2000c101114 */
[----:B0-----:R-:W-:Y:S02]  /*78e0*/  F2FP.SATFINITE.E4M3.F32.PACK_AB_MERGE_C R7, RZ, R104, RZ ;  /* 0x00000068ff07723e */ /* 0x001fe400048070ff */
[C---:B------:R-:W-:Y:S02]  /*78f0*/  ISETP.LT.OR P4, PT, R33.reuse, 0x11, !P1 ;  /* 0x000000112100780c */ /* 0x040fe40004f81670 */
[----:B-1----:R-:W-:Y:S01]  /*7900*/  F2FP.SATFINITE.E4M3.F32.PACK_AB_MERGE_C R15, RZ, R100, RZ ;  /* 0x00000064ff0f723e */ /* 0x002fe200048070ff */
[----:B------:R0:W-:Y:S01]  /*7910*/  @!P6 STG.E.U8 desc[UR20][R10.64+0x9], R7 ;  /* 0x000009070a00e986 */ /* 0x0001e2000c101114 */
[----:B------:R-:W-:-:S02]  /*7920*/  ISETP.LT.OR P6, PT, R33, 0x12, !P1 ;  /* 0x000000122100780c */ /* 0x000fc40004fc1670 */
[----:B------:R-:W-:Y:S01]  /*7930*/  F2FP.SATFINITE.E4M3.F32.PACK_AB_MERGE_C R19, RZ, R19, RZ ;  /* 0x00000013ff13723e */ /* 0x000fe200048070ff */
[----:B------:R1:W-:Y:S01]  /*7940*/  @!P2 STG.E.U8 desc[UR20][R12.64+0x11], R15 ;  /* 0x0000110f0c00a986 */ /* 0x0003e2000c101114 */
[C---:B------:R-:W-:Y:S02]  /*7950*/  ISETP.LT.OR P2, PT, R33.reuse, 0x1a, !P0 ;  /* 0x0000001a2100780c */ /* 0x040fe40004741670 */
[----:B------:R-:W-:Y:S01]  /*7960*/  F2FP.SATFINITE.E4M3.F32.PACK_AB_MERGE_C R21, RZ, R21, RZ ;  /* 0x00000015ff15723e */ /* 0x000fe200048070ff */
[----:B------:R-:W-:Y:S01]  /*7970*/  @!P5 STG.E.U8 desc[UR20][R12.64+0x10], R107 ;  /* 0x0000106b0c00d986 */ /* 0x000fe2000c101114 */
[----:B------:R-:W-:Y:S02]  /*7980*/  ISETP.LT.OR P5, PT, R33, 0x19, !P0 ;  /* 0x000000192100780c */ /* 0x000fe400047a1670 */
[----:B------:R-:W-:Y:S01]  /*7990*/  F2FP.SATFINITE.E4M3.F32.PACK_AB_MERGE_C R17, RZ, R20, RZ ;  /* 0x00000014ff11723e */ /* 0x000fe200048070ff */
[----:B------:R-:W-:Y:S01]  /*79a0*/  @!P4 STG.E.U8 desc[UR20][R10.64+0x10], R105 ;  /* 0x000010690a00c986 */ /* 0x000fe2000c101114 */
[----:B0-----:R-:W-:-:S02]  /*79b0*/  F2FP.SATFINITE.E4M3.F32.PACK_AB_MERGE_C R7, RZ, R102, RZ ;  /* 0x00000066ff07723e */ /* 0x001fc400048070ff */
[C---:B------:R-:W-:Y:S02]  /*79c0*/  ISETP.LT.OR P4, PT, R33.reuse, 0x19, !P1 ;  /* 0x000000192100780c */ /* 0x040fe40004f81670 */
[----:B-1----:R-:W-:Y:S01]  /*79d0*/  F2FP.SATFINITE.E4M3.F32.PACK_AB_MERGE_C R15, RZ, R98, RZ ;  /* 0x00000062ff0f723e */ /* 0x002fe200048070ff */
[----:B------:R0:W-:Y:S01]  /*79e0*/  @!P6 STG.E.U8 desc[UR20][R10.64+0x11], R7 ;  /* 0x000011070a00e986 */ /* 0x0001e2000c101114 */
[----:B------:R-:W-:-:S03]  /*79f0*/  ISETP.LT.OR P6, PT, R33, 0x1a, !P1 ;  /* 0x0000001a2100780c */ /* 0x000fc60004fc1670 */
[----:B------:R1:W-:Y:S01]  /*7a00*/  @!P2 STG.E.U8 desc[UR20][R12.64+0x19], R15 ;  /* 0x0000190f0c00a986 */ /* 0x0003e2000c101114 */
[----:B------:R-:W-:-:S03]  /*7a10*/  ISETP.LT.OR P2, PT, R33, 0x22, !P0 ;  /* 0x000000222100780c */ /* 0x000fc60004741670 */
[----:B------:R-:W-:Y:S01]  /*7a20*/  @!P5 STG.E.U8 desc[UR20][R12.64+0x18], R103 ;  /* 0x000018670c00d986 */ /* 0x000fe2000c101114 */
[C---:B------:R-:W-:Y:S02]  /*7a30*/  ISETP.LT.OR P5, PT, R33.reuse, 0x21, !P0 ;  /* 0x000000212100780c */ /* 0x040fe400047a1670 */
[----:B0-----:R-:W-:Y:S01]  /*7a40*/  F2FP.SATFINITE.E4M3.F32.PACK_AB_MERGE_C R7, RZ, R96, RZ ;  /* 0x00000060ff07723e */ /* 0x001fe200048070ff */
[----:B------:R-:W-:Y:S01]  /*7a50*/  @!P4 STG.E.U8 desc[UR20][R10.64+0x18], R101 ;  /* 0x000018650a00c986 */ /* 0x000fe2000c101114 */
        /* <DEDUP_REMOVED lines=25> */
[C---:B------:R-:W-:Y:S02]  /*7bf0*/  ISETP.LT.OR P2, PT, R33.reuse, 0x39, !P0 ;  /* 0x000000392100780c */ /* 0x040fe40004741670 */
[C---:B------:R-:W-:Y:S01]  /*7c00*/  ISETP.LT.OR P0, PT, R33.reuse, 0x3a, !P0 ;  /* 0x0000003a2100780c */ /* 0x040fe20004701670 */
[----:B------:R1:W-:Y:S01]  /*7c10*/  @!P5 STG.E.U8 desc[UR20][R12.64+0x30], R91 ;  /* 0x0000305b0c00d986 */ /* 0x0003e2000c101114 */
[C---:B------:R-:W-:Y:S02]  /*7c20*/  ISETP.LT.OR P5, PT, R33.reuse, 0x39, !P1 ;  /* 0x000000392100780c */ /* 0x040fe40004fa1670 */
[----:B------:R-:W-:Y:S01]  /*7c30*/  ISETP.LT.OR P1, PT, R33, 0x3a, !P1 ;  /* 0x0000003a2100780c */ /* 0x000fe20004f21670 */
[----:B------:R1:W-:Y:S01]  /*7c40*/  @!P4 STG.E.U8 desc[UR20][R10.64+0x30], R89 ;  /* 0x000030590a00c986 */ /* 0x0003e2000c101114 */
[----:B0-----:R-:W-:-:S05]  /*7c50*/  F2FP.SATFINITE.E4M3.F32.PACK_AB_MERGE_C R7, RZ, R22, RZ ;  /* 0x00000016ff07723e */ /* 0x001fca00048070ff */
[----:B------:R1:W-:Y:S04]  /*7c60*/  @!P6 STG.E.U8 desc[UR20][R10.64+0x31], R7 ;  /* 0x000031070a00e986 */ /* 0x0003e8000c101114 */
[----:B------:R1:W-:Y:S04]  /*7c70*/  @!P2 STG.E.U8 desc[UR20][R12.64+0x38], R19 ;  /* 0x000038130c00a986 */ /* 0x0003e8000c101114 */
[----:B------:R1:W-:Y:S04]  /*7c80*/  @!P0 STG.E.U8 desc[UR20][R12.64+0x39], R15 ;  /* 0x0000390f0c008986 */ /* 0x0003e8000c101114 */
[----:B------:R1:W-:Y:S04]  /*7c90*/  @!P5 STG.E.U8 desc[UR20][R10.64+0x38], R21 ;  /* 0x000038150a00d986 */ /* 0x0003e8000c101114 */
[----:B------:R1:W-:Y:S02]  /*7ca0*/  @!P1 STG.E.U8 desc[UR20][R10.64+0x39], R17 ;  /* 0x000039110a009986 */ /* 0x0003e4000c101114 */
.L_x_167:
[----:B------:R-:W-:Y:S05]  /*7cb0*/  BSYNC B0 ;  /* 0x0000000000007941 */ /* 0x000fea0003800000 */
.L_x_37:
[----:B------:R-:W-:Y:S01]  /*7cc0*/  ULDC UR6, c[0x0][0xc] ;  /* 0x0000030000067ab9 */ /* 0x000fe20000000800 */
[----:B------:R-:W-:Y:S01]  /*7cd0*/  ULDC UR7, c[0x0][0x10] ;  /* 0x0000040000077ab9 */ /* 0x000fe20000000800 */
[----:B01---5:R-:W0:Y:S01]  /*7ce0*/  LDC R7, c[0x0][0x14] ;  /* 0x00000500ff077b82 */ /* 0x023e220000000800 */
[----:B------:R-:W-:Y:S01]  /*7cf0*/  UIMAD.WIDE.U32 UR6, UR6, UR7, URZ ;  /* 0x00000007060672a5 */ /* 0x000fe2000f8e003f */
[----:B------:R-:W-:Y:S01]  /*7d00*/  PRMT R10, RZ, 0x7610, R10 ;  /* 0x00007610ff0a7816 */ /* 0x000fe2000000000a */
[----:B------:R-:W-:-:S04]  /*7d10*/  IMAD.MOV.U32 R11, RZ, RZ, -0x1 ;  /* 0xffffffffff0b7424 */ /* 0x000fc800078e00ff */
[----:B0-----:R-:W-:-:S04]  /*7d20*/  IMAD.WIDE.U32 R2, R7, UR6, R2 ;  /* 0x0000000607027c25 */ /* 0x001fc8000f8e0002 */
[----:B------:R-:W-:Y:S01]  /*7d30*/  IMAD R7, R7, UR7, RZ ;  /* 0x0000000707077c24 */ /* 0x000fe2000f8e02ff */
[----:B------:R-:W-:Y:S02]  /*7d40*/  ULDC.64 UR6, c[0x0][0x650] ;  /* 0x0001940000067ab9 */ /* 0x000fe40000000a00 */
[----:B------:R-:W-:Y:S01]  /*7d50*/  ISETP.GE.U32.AND P0, PT, R2, UR6, PT ;  /* 0x0000000602007c0c */ /* 0x000fe2000bf06070 */
[----:B------:R-:W-:Y:S02]  /*7d60*/  IMAD.IADD R3, R3, 0x1, R7 ;  /* 0x0000000103037824 */ /* 0x000fe400078e0207 */
[----:B------:R-:W-:-:S03]  /*7d70*/  IMAD.MOV.U32 R7, RZ, RZ, -0x1 ;  /* 0xffffffffff077424 */ /* 0x000fc600078e00ff */
[----:B------:R-:W-:-:S13]  /*7d80*/  ISETP.GE.U32.AND.EX P0, PT, R3, UR7, PT, P0 ;  /* 0x0000000703007c0c */ /* 0x000fda000bf06100 */
[----:B------:R-:W-:Y:S05]  /*7d90*/  @P0 BRA `(.L_x_168) ;  /* 0x0000000400600947 */ /* 0x000fea0003800000 */
[----:B------:R-:W0:Y:S01]  /*7da0*/  S2R R22, SR_CTAID.X ;  /* 0x0000000000167919 */ /* 0x000e220000002500 */
[----:B------:R-:W1:Y:S01]  /*7db0*/  LDC.64 R16, c[0x0][0x628] ;  /* 0x00018a00ff107b82 */ /* 0x000e620000000a00 */
[----:B------:R-:W-:Y:S01]  /*7dc0*/  ULDC UR6, c[0x0][0x150] ;  /* 0x0000540000067ab9 */ /* 0x000fe20000000800 */
[----:B--234-:R-:W-:Y:S01]  /*7dd0*/  IMAD.MOV.U32 R14, RZ, RZ, R2 ;  /* 0x000000ffff0e7224 */ /* 0x01cfe200078e0002 */
[----:B------:R-:W2:Y:S01]  /*7de0*/  S2R R24, SR_CTAID.Y ;  /* 0x0000000000187919 */ /* 0x000ea20000002600 */
[----:B------:R-:W-:-:S04]  /*7df0*/  IMAD.MOV.U32 R15, RZ, RZ, R3 ;  /* 0x000000ffff0f7224 */ /* 0x000fc800078e0003 */
[----:B------:R-:W3:Y:S08]  /*7e00*/  LDC R25, c[0x0][0x144] ;  /* 0x00005100ff197b82 */ /* 0x000ef00000000800 */
[----:B------:R-:W4:Y:S08]  /*7e10*/  LDC R18, c[0x0][0x630] ;  /* 0x00018c00ff127b82 */ /* 0x000f300000000800 */
[----:B------:R-:W2:Y:S01]  /*7e20*/  LDC.64 R20, c[0x0][0x620] ;  /* 0x00018800ff147b82 */ /* 0x000ea20000000a00 */
[----:B-1----:R-:W-:-:S04]  /*7e30*/  ISETP.NE.U32.AND P0, PT, R16, RZ, PT ;  /* 0x000000ff1000720c */ /* 0x002fc80003f05070 */
[----:B------:R-:W-:Y:S02]  /*7e40*/  ISETP.NE.AND.EX P0, PT, R17, RZ, PT, P0 ;  /* 0x000000ff1100720c */ /* 0x000fe40003f05300 */
[----:B0-----:R-:W-:-:S05]  /*7e50*/  I2FP.F32.U32 R7, R22 ;  /* 0x0000001600077245 */ /* 0x001fca0000201000 */
[----:B------:R-:W-:-:S04]  /*7e60*/  FMUL R7, R7, UR6 ;  /* 0x0000000607077c20 */ /* 0x000fc80008400000 */
[----:B------:R0:W1:Y:S02]  /*7e70*/  F2I.U32.TRUNC.NTZ R23, R7 ;  /* 0x0000000700177305 */ /* 0x000064000020f000 */
[----:B---34-:R-:W-:Y:S05]  /*7e80*/  @!P0 BRA `(.L_x_169) ;  /* 0x0000000000288947 */ /* 0x018fea0003800000 */
[----:B0-----:R-:W0:Y:S02]  /*7e90*/  LDC R7, c[0x0][0x634] ;  /* 0x00018d00ff077b82 */ /* 0x001e240000000800 */
        /* <DEDUP_REMOVED lines=9> */
.L_x_169:
[-CC-:B------:R-:W-:Y:S01]  /*7f30*/  SHF.R.U64 R19, R14, R18.reuse, R15.reuse ;  /* 0x000000120e137219 */ /* 0x180fe2000000120f */
[----:B------:R-:W3:Y:S01]  /*7f40*/  LDC.64 R30, c[0x0][0x640] ;  /* 0x00019000ff1e7b82 */ /* 0x000ee20000000a00 */
[----:B0-----:R-:W-:Y:S01]  /*7f50*/  SHF.R.U32.HI R7, RZ, R18, R15 ;  /* 0x00000012ff077219 */ /* 0x001fe2000001160f */
[----:B-1----:R-:W-:Y:S01]  /*7f60*/  IMAD.MOV R23, RZ, RZ, -R23 ;  /* 0x000000ffff177224 */ /* 0x002fe200078e0a17 */
[----:B------:R-:W-:Y:S01]  /*7f70*/  IADD3 R13, P0, RZ, -R19, RZ ;  /* 0x80000013ff0d7210 */ /* 0x000fe20007f1e0ff */
[----:B------:R-:W-:Y:S02]  /*7f80*/  ULDC UR6, c[0x0][0x154] ;  /* 0x0000550000067ab9 */ /* 0x000fe40000000800 */
[----:B------:R-:W-:Y:S02]  /*7f90*/  IMAD R25, R25, R23, R22 ;  /* 0x0000001719197224 */ /* 0x000fe400078e0216 */
[----:B------:R-:W0:Y:S01]  /*7fa0*/  LDC R14, c[0x0][0x618] ;  /* 0x00018600ff0e7b82 */ /* 0x000e220000000800 */
[----:B------:R-:W-:-:S02]  /*7fb0*/  IMAD.X R7, RZ, RZ, ~R7, P0 ;  /* 0x000000ffff077224 */ /* 0x000fc400000e0e07 */
[----:B--2---:R-:W-:-:S04]  /*7fc0*/  IMAD.WIDE.U32 R10, R13, R20, R2 ;  /* 0x000000140d0a7225 */ /* 0x004fc800078e0002 */
[----:B------:R-:W-:Y:S01]  /*7fd0*/  IMAD R12, R7, R20, RZ ;  /* 0x00000014070c7224 */ /* 0x000fe200078e02ff */
[----:B------:R-:W1:Y:S03]  /*7fe0*/  LDC R26, c[0x0][0x608] ;  /* 0x00018200ff1a7b82 */ /* 0x000e660000000800 */
[----:B------:R-:W-:Y:S02]  /*7ff0*/  IMAD R7, R13, R21, R12 ;  /* 0x000000150d077224 */ /* 0x000fe400078e020c */
[----:B------:R-:W-:Y:S02]  /*8000*/  IMAD.MOV.U32 R13, RZ, RZ, 0x1 ;  /* 0x00000001ff0d7424 */ /* 0x000fe400078e00ff */
[----:B------:R-:W-:Y:S01]  /*8010*/  IMAD.IADD R7, R11, 0x1, R7 ;  /* 0x000000010b077824 */ /* 0x000fe200078e0207 */
[----:B------:R-:W2:Y:S01]  /*8020*/  LDC R28, c[0x0][0x658] ;  /* 0x00019600ff1c7b82 */ /* 0x000ea20000000800 */
[----:B------:R-:W-:-:S02]  /*8030*/  I2FP.F32.U32 R11, R24 ;  /* 0x00000018000b7245 */ /* 0x000fc40000201000 */
[----:B---3--:R-:W-:-:S03]  /*8040*/  ISETP.NE.U32.AND P0, PT, R30, RZ, PT ;  /* 0x000000ff1e00720c */ /* 0x008fc60003f05070 */
[----:B------:R-:W-:Y:S01]  /*8050*/  FMUL R12, R11, UR6 ;  /* 0x000000060b0c7c20 */ /* 0x000fe20008400000 */
[----:B------:R-:W-:Y:S01]  /*8060*/  ISETP.NE.AND.EX P0, PT, R31, RZ, PT, P0 ;  /* 0x000000ff1f00720c */ /* 0x000fe20003f05300 */
[----:B------:R-:W3:Y:S01]  /*8070*/  LDC R23, c[0x0][0x148] ;  /* 0x00005200ff177b82 */ /* 0x000ee20000000800 */
[-CC-:B0-----:R-:W-:Y:S01]  /*8080*/  SHF.R.U64 R18, R10, R14.reuse, R7.reuse ;  /* 0x0000000e0a127219 */ /* 0x181fe20000001207 */
[----:B------:R0:W4:Y:S01]  /*8090*/  F2I.U32.TRUNC.NTZ R20, R12 ;  /* 0x0000000c00147305 */ /* 0x000122000020f000 */
[----:B------:R-:W-:Y:S01]  /*80a0*/  SHF.R.U32.HI R7, RZ, R14, R7 ;  /* 0x0000000eff077219 */ /* 0x000fe20000011607 */
[----:B------:R-:W-:-:S04]  /*80b0*/  IMAD.MOV.U32 R11, RZ, RZ, -0x1 ;  /* 0xffffffffff0b7424 */ /* 0x000fc800078e00ff */
[----:B------:R-:W0:Y:S01]  /*80c0*/  LDC R22, c[0x0][0x600] ;  /* 0x00018000ff167b82 */ /* 0x000e220000000800 */
[-CC-:B-1----:R-:W-:Y:S02]  /*80d0*/  SHF.R.U64 R16, R18, R26.reuse, R7.reuse ;  /* 0x0000001a12107219 */ /* 0x182fe40000001207 */
[----:B------:R-:W-:-:S05]  /*80e0*/  SHF.R.U32.HI R7, RZ, R26, R7 ;  /* 0x0000001aff077219 */ /* 0x000fca0000011607 */
[----:B------:R-:W1:Y:S01]  /*80f0*/  LDC R29, c[0x0][0x648] ;  /* 0x00019200ff1d7b82 */ /* 0x000e620000000800 */
[-C--:B--2---:R-:W-:Y:S02]  /*8100*/  SHF.L.U32 R10, R11, R28.reuse, RZ ;  /* 0x0000001c0b0a7219 */ /* 0x084fe400000006ff */
[-CC-:B------:R-:W-:Y:S02]  /*8110*/  SHF.R.U64 R21, R16, R28.reuse, R7.reuse ;  /* 0x0000001c10157219 */ /* 0x180fe40000001207 */
[----:B------:R-:W-:Y:S02]  /*8120*/  SHF.R.U32.HI R11, RZ, R28, R7 ;  /* 0x0000001cff0b7219 */ /* 0x000fe40000011607 */
[----:B------:R-:W-:Y:S01]  /*8130*/  LOP3.LUT R27, RZ, R10, RZ, 0x33, !PT ;  /* 0x0000000aff1b7212 */ /* 0x000fe200078e33ff */
[----:B------:R-:W2:Y:S01]  /*8140*/  LDC R33, c[0x0][0x638] ;  /* 0x00018e00ff217b82 */ /* 0x000ea20000000800 */
[----:B------:R-:W-:Y:S01]  /*8150*/  SHF.L.U32 R28, R13, R28, RZ ;  /* 0x0000001c0d1c7219 */ /* 0x000fe200000006ff */
[----:B------:R-:W-:-:S06]  /*8160*/  IMAD.MOV.U32 R10, RZ, RZ, R21 ;  /* 0x000000ffff0a7224 */ /* 0x000fcc00078e0015 */
[----:B------:R-:W0:Y:S01]  /*8170*/  LDC R34, c[0x0][0x610] ;  /* 0x00018400ff227b82 */ /* 0x000e220000000800 */
[----:B----4-:R-:W-:Y:S05]  /*8180*/  @!P0 BRA `(.L_x_170) ;  /* 0x0000000000288947 */ /* 0x010fea0003800000 */
[----:B------:R-:W4:Y:S02]  /*8190*/  LDC R10, c[0x0][0x64c] ;  /* 0x00019300ff0a7b82 */ /* 0x000f240000000800 */
[----:B----4-:R-:W-:-:S05]  /*81a0*/  IADD3 R7, P0, R21, R10, RZ ;  /* 0x0000000a15077210 */ /* 0x010fca0007f1e0ff */
[----:B------:R-:W-:-:S04]  /*81b0*/  IMAD.X R17, RZ, RZ, R11, P0 ;  /* 0x000000ffff117224 */ /* 0x000fc800000e060b */
[----:B------:R-:W-:-:S04]  /*81c0*/  IMAD.WIDE.U32 R10, R17, R30, RZ ;  /* 0x0000001e110a7225 */ /* 0x000fc800078e00ff */
[----:B0-----:R-:W-:-:S04]  /*81d0*/  IMAD.WIDE.U32 R12, P0, R7, R31, R10 ;  /* 0x0000001f070c7225 */ /* 0x001fc8000780000a */
[----:B------:R-:W-:-:S04]  /*81e0*/  IMAD.WIDE.U32 R10, R7, R30, RZ ;  /* 0x0000001e070a7225 */ /* 0x000fc800078e00ff */
[----:B------:R-:W-:Y:S01]  /*81f0*/  IMAD.X R15, RZ, RZ, RZ, P0 ;  /* 0x000000ffff0f7224 */ /* 0x000fe200000e06ff */
[----:B------:R-:W-:Y:S01]  /*8200*/  IADD3 RZ, P0, R11, R12, RZ ;  /* 0x0000000c0bff7210 */ /* 0x000fe20007f1e0ff */
[----:B------:R-:W-:-:S04]  /*8210*/  IMAD.MOV.U32 R14, RZ, RZ, R13 ;  /* 0x000000ffff0e7224 */ /* 0x000fc800078e000d */
[----:B------:R-:W-:-:S08]  /*8220*/  IMAD.WIDE.U32.X R10, R17, R31, R14, P0 ;  /* 0x0000001f110a7225 */ /* 0x000fd000000e040e */
.L_x_170:
[----:B-1----:R-:W-:Y:S01]  /*8230*/  SHF.R.U64 R7, R10, R29, R11 ;  /* 0x0000001d0a077219 */ /* 0x002fe2000000120b */
[----:B0-----:R-:W-:Y:S01]  /*8240*/  VIADD R11, R22, 0xffffffff ;  /* 0xffffffff160b7836 */ /* 0x001fe20000000000 */
[----:B------:R-:W-:Y:S01]  /*8250*/  LOP3.LUT R32, R16, R27, RZ, 0xc0, !PT ;  /* 0x0000001b10207212 */ /* 0x000fe200078ec0ff */
[----:B------:R-:W-:Y:S02]  /*8260*/  IMAD.MOV R20, RZ, RZ, -R20 ;  /* 0x000000ffff147224 */ /* 0x000fe400078e0a14 */
[----:B------:R-:W-:Y:S01]  /*8270*/  IMAD.MOV R10, RZ, RZ, -R7 ;  /* 0x000000ffff0a7224 */ /* 0x000fe200078e0a07 */
[----:B------:R-:W-:Y:S01]  /*8280*/  LOP3.LUT R18, R18, R11, RZ, 0xc0, !PT ;  /* 0x0000000b12127212 */ /* 0x000fe200078ec0ff */
[----:B------:R-:W-:Y:S02]  /*8290*/  IMAD R32, R28, R7, R32 ;  /* 0x000000071c207224 */ /* 0x000fe400078e0220 */
[----:B---3--:R-:W-:Y:S02]  /*82a0*/  @P3 IMAD R25, R23, R20, R24 ;  /* 0x0000001417193224 */ /* 0x008fe400078e0218 */
[----:B--2---:R-:W-:-:S02]  /*82b0*/  IMAD R7, R10, R33, R21 ;  /* 0x000000210a077224 */ /* 0x004fc400078e0215 */
[----:B------:R-:W-:Y:S02]  /*82c0*/  IMAD R32, R32, R34, R25 ;  /* 0x0000002220207224 */ /* 0x000fe400078e0219 */
[----:B------:R-:W-:Y:S02]  /*82d0*/  IMAD R7, R7, R22, R18 ;  /* 0x0000001607077224 */ /* 0x000fe400078e0212 */
[----:B------:R-:W-:-:S03]  /*82e0*/  IMAD.MOV.U32 R10, RZ, RZ, 0x1 ;  /* 0x00000001ff0a7424 */ /* 0x000fc600078e00ff */
[----:B------:R-:W-:Y:S02]  /*82f0*/  SEL R11, R7, R32, !P3 ;  /* 0x00000020070b7207 */ /* 0x000fe40005800000 */
[----:B------:R-:W-:Y:S01]  /*8300*/  SEL R32, R32, R7, !P3 ;  /* 0x0000000720207207 */ /* 0x000fe20005800000 */
[----:B------:R-:W-:-:S07]  /*8310*/  IMAD.MOV.U32 R7, RZ, RZ, R19 ;  /* 0x000000ffff077224 */ /* 0x000fce00078e0013 */
.L_x_168:
[----:B------:R-:W-:Y:S01]  /*8320*/  LOP3.LUT P0, RZ, R10, 0xff, RZ, 0xc0, !PT ;  /* 0x000000ff0aff7812 */ /* 0x000fe2000780c0ff */
[----:B------:R-:W-:-:S12]  /*8330*/  IMAD.MOV.U32 R10, RZ, RZ, R32 ;  /* 0x000000ffff0a7224 */ /* 0x000fd800078e0020 */
[----:B------:R-:W-:Y:S05]  /*8340*/  @P0 BRA `(.L_x_171) ;  /* 0xffffff8c00a80947 */ /* 0x000fea000383ffff */
[----:B------:R-:W-:Y:S05]  /*8350*/  EXIT ;  /* 0x000000000000794d */ /* 0x000fea0003800000 */
.L_x_7:
[----:B0-----:R-:W-:Y:S01]  /*8360*/  ULDC.64 UR4, c[0x0][0x650] ;  /* 0x0001940000047ab9 */ /* 0x001fe20000000a00 */
        /* <DEDUP_REMOVED lines=25> */
.L_x_173:
[----:B------:R-:W0:Y:S01]  /*8500*/  LDC.64 R28, c[0x0][0x640] ;  /* 0x00019000ff1c7b82 */ /* 0x000e220000000a00 */
[-CC-:B------:R-:W-:Y:S01]  /*8510*/  SHF.R.U64 R21, R16, R6.reuse, R17.reuse ;  /* 0x0000000610157219 */ /* 0x180fe20000001211 */
[----:B------:R-:W-:Y:S01]  /*8520*/  IMAD.MOV.U32 R31, RZ, RZ, 0x1 ;  /* 0x00000001ff1f7424 */ /* 0x000fe200078e00ff */
[----:B------:R-:W-:Y:S02]  /*8530*/  SHF.R.U32.HI R5, RZ, R6, R17 ;  /* 0x00000006ff057219 */ /* 0x000fe40000011611 */
        /* <DEDUP_REMOVED lines=9> */
[----:B0-----:R-:W-:Y:S01]  /*85d0*/  ISETP.NE.U32.AND P0, PT, R28, RZ, PT ;  /* 0x000000ff1c00720c */ /* 0x001fe20003f05070 */
[----:B------:R-:W-:-:S03]  /*85e0*/  IMAD.MOV.U32 R11, RZ, RZ, -0x1 ;  /* 0xffffffffff0b7424 */ /* 0x000fc600078e00ff */
[----:B------:R-:W-:Y:S02]  /*85f0*/  ISETP.NE.AND.EX P0, PT, R29, RZ, PT, P0 ;  /* 0x000000ff1d00720c */ /* 0x000fe40003f05300 */
[----:B------:R-:W0:Y:S01]  /*8600*/  LDC R24, c[0x0][0x600] ;  /* 0x00018000ff187b82 */ /* 0x000e220000000800 */
[-CC-:B-1----:R-:W-:Y:S02]  /*8610*/  SHF.R.U64 R18, R10, R14.reuse, R5.reuse ;  /* 0x0000000e0a127219 */ /* 0x182fe40000001205 */
[----:B------:R-:W-:-:S05]  /*8620*/  SHF.R.U32.HI R5, RZ, R14, R5 ;  /* 0x0000000eff057219 */ /* 0x000fca0000011605 */
        /* <DEDUP_REMOVED lines=21> */
.L_x_174:
[----:B-1----:R-:W-:Y:S01]  /*8780*/  SHF.R.U64 R6, R10, R25, R11 ;  /* 0x000000190a067219 */ /* 0x002fe2000000120b */
[----:B0-----:R-:W-:Y:S01]  /*8790*/  VIADD R11, R24, 0xffffffff ;  /* 0xffffffff180b7836 */ /* 0x001fe20000000000 */
[----:B------:R-:W-:Y:S01]  /*87a0*/  SHF.L.U32 R9, R31, R26, RZ ;  /* 0x0000001a1f097219 */ /* 0x000fe200000006ff */
[----:B------:R-:W-:Y:S01]  /*87b0*/  @P3 IMAD R12, R13, R20, R8 ;  /* 0x000000140d0c3224 */ /* 0x000fe200078e0208 */
[----:B------:R-:W-:Y:S01]  /*87c0*/  LOP3.LUT R5, R22, R33, RZ, 0xc0, !PT ;  /* 0x0000002116057212 */ /* 0x000fe200078ec0ff */
[----:B------:R-:W-:Y:S01]  /*87d0*/  IMAD.MOV R10, RZ, RZ, -R6 ;  /* 0x000000ffff0a7224 */ /* 0x000fe200078e0a06 */
[----:B------:R-:W-:Y:S01]  /*87e0*/  LOP3.LUT R18, R18, R11, RZ, 0xc0, !PT ;  /* 0x0000000b12127212 */ /* 0x000fe200078ec0ff */
[----:B------:R-:W-:Y:S02]  /*87f0*/  IMAD.MOV.U32 R8, RZ, RZ, 0x1 ;  /* 0x00000001ff087424 */ /* 0x000fe400078e00ff */
[----:B------:R-:W-:Y:S02]  /*8800*/  IMAD R9, R9, R6, R5 ;  /* 0x0000000609097224 */ /* 0x000fe400078e0205 */
[----:B--2---:R-:W-:-:S02]  /*8810*/  IMAD R5, R10, R27, R23 ;  /* 0x0000001b0a057224 */ /* 0x004fc400078e0217 */
[----:B---3--:R-:W-:Y:S02]  /*8820*/  IMAD R6, R9, R30, R12 ;  /* 0x0000001e09067224 */ /* 0x008fe400078e020c */
[----:B------:R-:W-:Y:S01]  /*8830*/  IMAD R9, R5, R24, R18 ;  /* 0x0000001805097224 */ /* 0x000fe200078e0212 */
[----:B------:R-:W-:Y:S01]  /*8840*/  PRMT R5, R8, 0x7610, R5 ;  /* 0x0000761008057816 */ /* 0x000fe20000000005 */
[----:B------:R-:W-:-:S03]  /*8850*/  IMAD.MOV.U32 R16, RZ, RZ, R21 ;  /* 0x000000ffff107224 */ /* 0x000fc600078e0015 */
[----:B------:R-:W-:Y:S02]  /*8860*/  SEL R17, R9, R6, !P3 ;  /* 0x0000000609117207 */ /* 0x000fe40005800000 */
[----:B------:R-:W-:-:S07]  /*8870*/  SEL R6, R6, R9, !P3 ;  /* 0x0000000906067207 */ /* 0x000fce0005800000 */
.L_x_172:
[----:B------:R-:W-:-:S08]  /*8880*/  NOP ;  /* 0x0000000000007918 */ /* 0x000fd00000000000 */
[----:B------:R-:W0:-:S00]  /*8890*/  USETMAXREG.DEALLOC.CTAPOOL 0x28 ;  /* 0x00000028000079c8 */ /* 0x000e0000080e0500 */
[----:B0-----:R-:W-:-:S13]  /*88a0*/  ISETP.NE.AND P0, PT, R7, RZ, PT ;  /* 0x000000ff0700720c */ /* 0x001fda0003f05270 */
[----:B------:R-:W-:Y:S05]  /*88b0*/  @P0 EXIT ;  /* 0x000000000000094d */ /* 0x000fea0003800000 */
[----:B------:R-:W-:Y:S01]  /*88c0*/  LOP3.LUT P0, RZ, R5, 0xff, RZ, 0xc0, !PT ;  /* 0x000000ff05ff7812 */ /* 0x000fe2000780c0ff */
[----:B------:R-:W-:Y:S02]  /*88d0*/  IMAD.MOV.U32 R11, RZ, RZ, 0x1 ;  /* 0x00000001ff0b7424 */ /* 0x000fe400078e00ff */
[----:B------:R-:W-:-:S10]  /*88e0*/  IMAD.MOV.U32 R15, RZ, RZ, RZ ;  /* 0x000000ffff0f7224 */ /* 0x000fd400078e00ff */
[----:B------:R-:W-:Y:S05]  /*88f0*/  @!P0 BRA `(.L_x_175) ;  /* 0x0000000c00748947 */ /* 0x000fea0003800000 */
[----:B------:R-:W0:Y:S01]  /*8900*/  LDC R5, c[0x0][0x28c] ;  /* 0x0000a300ff057b82 */ /* 0x000e220000000800 */
[----:B------:R-:W-:Y:S01]  /*8910*/  ULDC UR5, c[0x0][0x658] ;  /* 0x0001960000057ab9 */ /* 0x000fe20000000800 */
[----:B------:R-:W-:Y:S01]  /*8920*/  UMOV UR11, 0xffffffff ;  /* 0xffffffff000b7882 */ /* 0x000fe20000000000 */
[----:B------:R-:W-:Y:S01]  /*8930*/  UMOV UR16, 0x1 ;  /* 0x0000000100107882 */ /* 0x000fe20000000000 */
[----:B------:R-:W-:Y:S01]  /*8940*/  USHF.L.U32 UR11, UR11, UR5, URZ ;  /* 0x000000050b0b7299 */ /* 0x000fe2000800063f */
[----:B------:R-:W-:Y:S01]  /*8950*/  BSSY B0, `(.L_x_175) ;  /* 0x00000d7000007945 */ /* 0x000fe20003800000 */
[----:B------:R-:W-:Y:S01]  /*8960*/  ULDC UR9, c[0x0][0xc] ;  /* 0x0000030000097ab9 */ /* 0x000fe20000000800 */
[----:B------:R-:W-:Y:S01]  /*8970*/  ULDC UR12, c[0x0][0x10] ;  /* 0x00000400000c7ab9 */ /* 0x000fe20000000800 */
[----:B------:R-:W1:Y:S01]  /*8980*/  S2UR UR8, SR_CgaCtaId ;  /* 0x00000000000879c3 */ /* 0x000e620000008800 */
[----:B------:R-:W-:Y:S01]  /*8990*/  ULOP3.LUT UR13, URZ, UR11, URZ, 0x33, !UPT ;  /* 0x0000000b3f0d7292 */ /* 0x000fe2000f8e333f */
[----:B------:R-:W-:Y:S01]  /*89a0*/  IMAD.MOV.U32 R13, RZ, RZ, 0x1 ;  /* 0x00000001ff0d7424 */ /* 0x000fe200078e00ff */
[----:B------:R-:W-:Y:S01]  /*89b0*/  LOP3.LUT R14, R4, 0x2, RZ, 0xfc, !PT ;  /* 0x00000002040e7812 */ /* 0x000fe200078efcff */
[----:B------:R-:W-:Y:S01]  /*89c0*/  IMAD.MOV.U32 R11, RZ, RZ, 0x1 ;  /* 0x00000001ff0b7424 */ /* 0x000fe200078e00ff */
[----:B------:R-:W-:Y:S01]  /*89d0*/  ULDC UR4, c[0x0][0x600] ;  /* 0x0001800000047ab9 */ /* 0x000fe20000000800 */
[----:B------:R-:W-:Y:S01]  /*89e0*/  IMAD.MOV.U32 R15, RZ, RZ, RZ ;  /* 0x000000ffff0f7224 */ /* 0x000fe200078e00ff */
[----:B------:R-:W-:Y:S01]  /*89f0*/  UMOV UR15, 0x5 ;  /* 0x00000005000f7882 */ /* 0x000fe20000000000 */
[----:B------:R-:W-:-:S02]  /*8a00*/  UIADD3 UR4, UR4, -0x1, URZ ;  /* 0xffffffff04047890 */ /* 0x000fc4000fffe03f */
[----:B------:R-:W-:Y:S01]  /*8a10*/  USHF.L.U32 UR5, UR16, UR5, URZ ;  /* 0x0000000510057299 */ /* 0x000fe2000800063f */
[----:B------:R-:W-:Y:S01]  /*8a20*/  ULDC.64 UR28, c[0x0][0x198] ;  /* 0x00006600001c7ab9 */ /* 0x000fe20000000a00 */
[----:B0-----:R-:W-:-:S05]  /*8a30*/  VIADD R5, R5, 0x7f ;  /* 0x0000007f05057836 */ /* 0x001fca0000000000 */
[----:B------:R-:W-:Y:S01]  /*8a40*/  SHF.R.S32.HI R8, RZ, 0x1f, R5 ;  /* 0x0000001fff087819 */ /* 0x000fe20000011405 */
[----:B-1----:R-:W-:-:S03]  /*8a50*/  ULOP3.LUT UR10, UR8, 0x1, URZ, 0xc0, !UPT ;  /* 0x00000001080a7892 */ /* 0x002fc6000f8ec03f */
[----:B------:R-:W-:Y:S01]  /*8a60*/  LEA.HI R8, R8, R5, RZ, 0x7 ;  /* 0x0000000508087211 */ /* 0x000fe200078f38ff */
[----:B------:R-:W-:Y:S02]  /*8a70*/  USHF.R.U32.HI UR27, URZ, 0x1, UR8 ;  /* 0x000000013f1b7899 */ /* 0x000fe40008011608 */
[----:B------:R-:W-:Y:S01]  /*8a80*/  USHF.L.U32 UR6, UR8, 0x5, URZ ;  /* 0x0000000508067899 */ /* 0x000fe2000800063f */
[----:B------:R-:W-:Y:S01]  /*8a90*/  SHF.R.S32.HI R10, RZ, 0x7, R8 ;  /* 0x00000007ff0a7819 */ /* 0x000fe20000011408 */
[----:B------:R-:W-:Y:S02]  /*8aa0*/  USHF.L.U32 UR7, UR8, 0xc, URZ ;  /* 0x0000000c08077899 */ /* 0x000fe4000800063f */
[----:B------:R-:W-:Y:S02]  /*8ab0*/  ULOP3.LUT UR8, UR8, 0xfffffffe, URZ, 0xc0, !UPT ;  /* 0xfffffffe08087892 */ /* 0x000fe4000f8ec03f */
[----:B------:R-:W-:Y:S01]  /*8ac0*/  UISETP.GT.U32.AND UP0, UPT, UR10, 0xffff, UPT ;  /* 0x0000ffff0a00788c */ /* 0x000fe2000bf04070 */
[----:B------:R-:W-:Y:S01]  /*8ad0*/  VIADD R5, R10, 0x1 ;  /* 0x000000010a057836 */ /* 0x000fe20000000000 */
[----:B------:R-:W-:-:S02]  /*8ae0*/  USHF.L.U32 UR14, UR16, UR8, URZ ;  /* 0x00000008100e7299 */ /* 0x000fc4000800063f */
[----:B------:R-:W-:Y:S02]  /*8af0*/  ULOP3.LUT UR11, UR8, 0x1, URZ, 0xfc, !UPT ;  /* 0x00000001080b7892 */ /* 0x000fe4000f8efc3f */
[----:B------:R-:W-:Y:S02]  /*8b00*/  UIMAD.WIDE.U32 UR8, UR9, UR12, URZ ;  /* 0x0000000c090872a5 */ /* 0x000fe4000f8e003f */
[----:B------:R-:W-:Y:S01]  /*8b10*/  USEL UR10, UR10, 0xffff, !UP0 ;  /* 0x0000ffff0a0a7887 */ /* 0x000fe2000c000000 */
[----:B------:R-:W-:Y:S01]  /*8b20*/  ULDC UR12, c[0x0][0x14] ;  /* 0x00000500000c7ab9 */ /* 0x000fe20000000800 */
[----:B------:R-:W-:Y:S02]  /*8b30*/  USHF.L.U32 UR11, UR16, UR11, URZ ;  /* 0x0000000b100b7299 */ /* 0x000fe4000800063f */
[----:B------:R-:W-:Y:S02]  /*8b40*/  UIMAD.WIDE.U32 UR24, UR8, UR12, URZ ;  /* 0x0000000c081872a5 */ /* 0x000fe4000f8e003f */
[----:B------:R-:W-:-:S02]  /*8b50*/  UIMAD UR21, UR9, UR12, URZ ;  /* 0x0000000c091572a4 */ /* 0x000fc4000f8e023f */
[----:B------:R-:W-:Y:S02]  /*8b60*/  ULOP3.LUT UR10, UR10, 0xffff, URZ, 0xc0, !UPT ;  /* 0x0000ffff0a0a7892 */ /* 0x000fe4000f8ec03f */
[----:B------:R-:W-:Y:S02]  /*8b70*/  ULOP3.LUT UR6, UR6, 0x20, URZ, 0xc0, !UPT ;  /* 0x0000002006067892 */ /* 0x000fe4000f8ec03f */
[----:B------:R-:W-:Y:S02]  /*8b80*/  ULOP3.LUT UR7, UR7, 0x1000, URZ, 0xc0, !UPT ;  /* 0x0000100007077892 */ /* 0x000fe4000f8ec03f */
[----:B------:R-:W-:Y:S02]  /*8b90*/  ULOP3.LUT UR14, UR14, UR11, URZ, 0xfc, !UPT ;  /* 0x0000000b0e0e7292 */ /* 0x000fe4000f8efc3f */
[----:B------:R-:W-:Y:S02]  /*8ba0*/  UIADD3 UR21, UR25, UR21, URZ ;  /* 0x0000001519157290 */ /* 0x000fe4000fffe03f */
[----:B------:R-:W-:-:S12]  /*8bb0*/  USHF.L.U32 UR15, UR15, UR10, URZ ;  /* 0x0000000a0f0f7299 */ /* 0x000fd8000800063f */
.L_x_186:
[----:B------:R-:W-:-:S03]  /*8bc0*/  UMOV UR8, 0xffffffff ;  /* 0xffffffff00087882 */ /* 0x000fc60000000000 */
[----:B------:R-:W-:Y:S05]  /*8bd0*/  BRA.DIV UR8, `(.L_x_176) ;  /* 0x0000000e08d07947 */ /* 0x000fea000b800000 */
[----:B------:R-:W-:-:S13]  /*8be0*/  ELECT P0, URZ, PT ;  /* 0x00000000003f782f */ /* 0x000fda0003800000 */
.L_x_198:
[----:B------:R-:W0:Y:S01]  /*8bf0*/  LDC R7, c[0x0][0x28c] ;  /* 0x0000a300ff077b82 */ /* 0x000e220000000800 */
[----:B------:R-:W-:Y:S01]  /*8c00*/  BSSY B1, `(.L_x_177) ;  /* 0x000003b000017945 */ /* 0x000fe20003800000 */
[----:B0-----:R-:W-:-:S13]  /*8c10*/  ISETP.LT.OR P0, PT, R7, 0x1, !P0 ;  /* 0x000000010700780c */ /* 0x001fda0004701670 */
[----:B------:R-:W-:Y:S05]  /*8c20*/  @P0 BRA `(.L_x_178) ;  /* 0x0000000000e00947 */ /* 0x000fea0003800000 */
[----:B------:R-:W-:Y:S01]  /*8c30*/  LEA R9, R6, UR27, 0x1 ;  /* 0x0000001b06097c11 */ /* 0x000fe2000f8e08ff */
[----:B------:R-:W-:Y:S01]  /*8c40*/  IMAD.MOV.U32 R21, RZ, RZ, RZ ;  /* 0x000000ffff157224 */ /* 0x000fe200078e00ff */
[----:B------:R-:W-:Y:S01]  /*8c50*/  LEA R17, R17, UR6, 0x6 ;  /* 0x0000000611117c11 */ /* 0x000fe2000f8e30ff */
[----:B------:R-:W-:Y:S02]  /*8c60*/  IMAD.MOV.U32 R6, RZ, RZ, R5 ;  /* 0x000000ffff067224 */ /* 0x000fe400078e0005 */
[----:B------:R-:W-:Y:S02]  /*8c70*/  IMAD.MOV.U32 R7, RZ, RZ, R11 ;  /* 0x000000ffff077224 */ /* 0x000fe400078e000b */
[----:B------:R-:W-:Y:S02]  /*8c80*/  IMAD.MOV.U32 R8, RZ, RZ, R15 ;  /* 0x000000ffff087224 */ /* 0x000fe400078e000f */
[----:B------:R-:W-:-:S07]  /*8c90*/  IMAD.SHL.U32 R18, R9, 0x80, RZ ;  /* 0x0000008009127824 */ /* 0x000fce00078e00ff */
.L_x_181:
[----:B------:R-:W0:Y:S01]  /*8ca0*/  S2R R12, SR_CgaCtaId ;  /* 0x00000000000c7919 */ /* 0x000e220000008800 */
[----:B------:R-:W-:Y:S02]  /*8cb0*/  MOV R9, 0x400 ;  /* 0x0000040000097802 */ /* 0x000fe40000000f00 */
[----:B------:R-:W-:Y:S02]  /*8cc0*/  LOP3.LUT P1, RZ, R0, 0x7f, RZ, 0xc0, !PT ;  /* 0x0000007f00ff7812 */ /* 0x000fe4000782c0ff */
[----:B0-----:R-:W-:Y:S02]  /*8cd0*/  LEA R19, R12, R9, 0x18 ;  /* 0x000000090c137211 */ /* 0x001fe400078ec0ff */
[----:B------:R-:W-:-:S09]  /*8ce0*/  SHF.L.U32 R9, R7, 0x1f, RZ ;  /* 0x0000001f07097819 */ /* 0x000fd200000006ff */
[----:B------:R-:W0:Y:S01]  /*8cf0*/  @!P1 LDC R12, c[0x0][0x500] ;  /* 0x00014000ff0c9b82 */ /* 0x000e220000000800 */
[----:B------:R-:W-:-:S04]  /*8d00*/  IMAD R20, R8, 0x8, R19 ;  /* 0x0000000808147824 */ /* 0x000fc800078e0213 */
[----:B------:R-:W1:Y:S02]  /*8d10*/  SYNCS.PHASECHK.TRANS64.TRYWAIT P0, [R20+URZ+0x28], R9 ;  /* 0x00002809140075a7 */ /* 0x000e64000800017f */
[----:B-1----:R-:W-:Y:S05]  /*8d20*/  @!P0 BRA `(.L_x_179) ;  /* 0x0000000c009c8947 */ /* 0x002fea0003800000 */
.L_x_199:
[----:B-1----:R-:W-:Y:S01]  /*8d30*/  PRMT R9, R14, 0x9910, RZ ;  /* 0x000099100e097816 */ /* 0x002fe200000000ff */
[----:B0-----:R0:W-:Y:S03]  /*8d40*/  @!P1 SYNCS.ARRIVE.TRANS64 RZ, [R20+URZ], R12 ;  /* 0x0000000c14ff99a7 */ /* 0x0011e6000800003f */
[----:B------:R-:W-:-:S13]  /*8d50*/  ISETP.NE.AND P0, PT, R9, 0x2, PT ;  /* 0x000000020900780c */ /* 0x000fda0003f05270 */
[----:B0-----:R-:W-:Y:S05]  /*8d60*/  @P0 BRA `(.L_x_180) ;  /* 0x0000000000040947 */ /* 0x001fea0003800000 */
[----:B------:R-:W-:Y:S01]  /*8d70*/  BPT.TRAP 0x1 ;  /* 0x000000040000795c */ /* 0x000fe20000300000 */
.L_x_180:
[----:B------:R-:W-:Y:S01]  /*8d80*/  LEA R9, R8, UR27, 0x1 ;  /* 0x0000001b08097c11 */ /* 0x000fe2000f8e08ff */
[----:B------:R-:W-:Y:S01]  /*8d90*/  VIADD R6, R6, 0xffffffff ;  /* 0xffffffff06067836 */ /* 0x000fe20000000000 */
[----:B------:R-:W-:Y:S01]  /*8da0*/  R2UR UR11, R8 ;  /* 0x00000000080b72ca */ /* 0x000fe200000e0000 */
[----:B------:R-:W-:Y:S01]  /*8db0*/  UIADD3 UR16, UP0, UR28, 0xf0, URZ ;  /* 0x000000f01c107890 */ /* 0x000fe2000ff1e03f */
[----:B------:R-:W-:Y:S01]  /*8dc0*/  R2UR UR22, R19 ;  /* 0x00000000131672ca */ /* 0x000fe200000e0000 */
[----:B------:R-:W-:Y:S01]  /*8dd0*/  IMAD.U32 R9, R9, 0x4000, R19 ;  /* 0x0000400009097824 */ /* 0x000fe200078e0013 */
[----:B------:R-:W-:Y:S01]  /*8de0*/  R2UR UR23, R18 ;  /* 0x00000000121772ca */ /* 0x000fe200000e0000 */
[----:B------:R-:W-:Y:S01]  /*8df0*/  UIADD3 UR32, UP1, UR28, 0x1f0, URZ ;  /* 0x000001f01c207890 */ /* 0x000fe2000ff3e03f */
[----:B------:R-:W-:Y:S01]  /*8e00*/  R2UR UR9, R20 ;  /* 0x00000000140972ca */ /* 0x000fe200000e0000 */
[----:B------:R-:W-:Y:S01]  /*8e10*/  UIADD3.X UR17, URZ, UR29, URZ, UP0, !UPT ;  /* 0x0000001d3f117290 */ /* 0x000fe200087fe43f */
[----:B------:R-:W-:Y:S01]  /*8e20*/  R2UR UR8, R9 ;  /* 0x00000000090872ca */ /* 0x000fe200000e0000 */
[----:B------:R-:W-:Y:S01]  /*8e30*/  UPRMT UR20, URZ, 0x5410, UR15 ;  /* 0x000054103f147896 */ /* 0x000fe2000800000f */
[----:B------:R-:W-:Y:S01]  /*8e40*/  R2UR UR10, R21 ;  /* 0x00000000150a72ca */ /* 0x000fe200000e0000 */
[----:B------:R-:W-:Y:S01]  /*8e50*/  VIADD R8, R8, 0x1 ;  /* 0x0000000108087836 */ /* 0x000fe20000000000 */
[----:B------:R-:W-:Y:S01]  /*8e60*/  R2UR UR12, R16 ;  /* 0x00000000100c72ca */ /* 0x000fe200000e0000 */
[----:B------:R-:W-:Y:S01]  /*8e70*/  ULEA UR11, UR11, UR7, 0xd ;  /* 0x000000070b0b7291 */ /* 0x000fe2000f8e683f */
[----:B------:R-:W-:Y:S01]  /*8e80*/  R2UR UR26, R17 ;  /* 0x00000000111a72ca */ /* 0x000fe200000e0000 */
[----:B------:R-:W-:Y:S01]  /*8e90*/  UPRMT UR30, URZ, 0x5410, UR14 ;  /* 0x000054103f1e7896 */ /* 0x000fe2000800000e */
[----:B------:R-:W-:Y:S01]  /*8ea0*/  ISETP.GT.AND P1, PT, R6, 0x1, PT ;  /* 0x000000010600780c */ /* 0x000fe20003f24270 */
[----:B------:R-:W-:Y:S01]  /*8eb0*/  UIADD3 UR22, UR22, 0x28100, UR11 ;  /* 0x0002810016167890 */ /* 0x000fe2000fffe00b */
[----:B------:R-:W-:Y:S01]  /*8ec0*/  ISETP.NE.AND P0, PT, R8, 0x5, PT ;  /* 0x000000050800780c */ /* 0x000fe20003f05270 */
[----:B------:R-:W-:Y:S01]  /*8ed0*/  UIADD3.X UR33, URZ, UR29, URZ, UP1, !UPT ;  /* 0x0000001d3f217290 */ /* 0x000fe20008ffe43f */
[----:B------:R-:W-:Y:S01]  /*8ee0*/  VIADD R21, R21, 0x80 ;  /* 0x0000008015157836 */ /* 0x000fe20000000000 */
[----:B------:R-:W-:Y:S01]  /*8ef0*/  UIADD3 UR8, UR8, 0x100, URZ ;  /* 0x0000010008087890 */ /* 0x000fe2000fffe03f */
[----:B------:R-:W-:Y:S01]  /*8f00*/  SEL R12, RZ, 0x1, P0 ;  /* 0x00000001ff0c7807 */ /* 0x000fe20000000000 */
[----:B------:R-:W-:Y:S01]  /*8f10*/  UMOV UR18, 0x0 ;  /* 0x0000000000127882 */ /* 0x000fe20000000000 */
[----:B------:R-:W-:Y:S01]  /*8f20*/  UMOV UR19, 0x10000000 ;  /* 0x1000000000137882 */ /* 0x000fe20000000000 */
[----:B------:R-:W-:Y:S01]  /*8f30*/  UMOV UR11, UR23 ;  /* 0x00000017000b7c82 */ /* 0x000fe20008000000 */
[----:B------:R-:W-:-:S02]  /*8f40*/  LOP3.LUT R7, R7, R12, RZ, 0x3c, !PT ;  /* 0x0000000c07077212 */ /* 0x000fc400078e3cff */
[----:B------:R-:W-:Y:S02]  /*8f50*/  SEL R8, R8, RZ, P0 ;  /* 0x000000ff08087207 */ /* 0x000fe40000000000 */
[----:B------:R0:W-:Y:S02]  /*8f60*/  UTMALDG.3D.MULTICAST [UR8], [UR16], UR20, desc[UR18] ;  /* 0x00001208100073b4 */ /* 0x0001e40008011814 */
[----:B0-----:R-:W-:Y:S01]  /*8f70*/  UMOV UR8, UR22 ;  /* 0x0000001600087c82 */ /* 0x001fe20008000000 */
[----:B------:R-:W-:Y:S02]  /*8f80*/  UMOV UR11, UR26 ;  /* 0x0000001a000b7c82 */ /* 0x000fe40008000000 */
[----:B------:R0:W-:Y:S02]  /*8f90*/  UTMALDG.3D.MULTICAST [UR8], [UR32], UR30, desc[UR18] ;  /* 0x00001208200073b4 */ /* 0x0001e4000801181e */
[----:B0-----:R-:W-:Y:S05]  /*8fa0*/  @P1 BRA `(.L_x_181) ;  /* 0xfffffffc003c1947 */ /* 0x001fea000383ffff */
.L_x_178:
[----:B------:R-:W-:Y:S05]  /*8fb0*/  BSYNC B1 ;  /* 0x0000000000017941 */ /* 0x000fea0003800000 */
.L_x_177:
[----:B------:R-:W-:Y:S01]  /*8fc0*/  LOP3.LUT P1, RZ, R13, 0xff, RZ, 0xc0, !PT ;  /* 0x000000ff0dff7812 */ /* 0x000fe2000782c0ff */
[C---:B------:R-:W-:Y:S01]  /*8fd0*/  IMAD.IADD R15, R10.reuse, 0x1, R15 ;  /* 0x000000010a0f7824 */ /* 0x040fe200078e020f */
[----:B------:R-:W-:Y:S01]  /*8fe0*/  ULDC.64 UR8, c[0x0][0x650] ;  /* 0x0001940000087ab9 */ /* 0x000fe20000000a00 */
[C---:B------:R-:W-:Y:S01]  /*8ff0*/  ISETP.GE.U32.AND P2, PT, R10.reuse, 0x5, PT ;  /* 0x000000050a00780c */ /* 0x040fe20003f46070 */
[----:B------:R-:W-:Y:S01]  /*9000*/  BSSY B1, `(.L_x_182) ;  /* 0x0000069000017945 */ /* 0x000fe20003800000 */
[----:B------:R-:W-:Y:S01]  /*9010*/  IMAD.MOV.U32 R17, RZ, RZ, -0x1 ;  /* 0xffffffffff117424 */ /* 0x000fe200078e00ff */
[----:B------:R-:W-:Y:S01]  /*9020*/  ISETP.GT.U32.AND P0, PT, R15, 0x4, PT ;  /* 0x000000040f00780c */ /* 0x000fe20003f04070 */
[----:B------:R-:W-:Y:S01]  /*9030*/  IMAD.MOV.U32 R16, RZ, RZ, -0x1 ;  /* 0xffffffffff107424 */ /* 0x000fe200078e00ff */
[----:B------:R-:W-:Y:S02]  /*9040*/  PRMT R13, RZ, 0x7610, R13 ;  /* 0x00007610ff0d7816 */ /* 0x000fe4000000000d */
[----:B------:R-:W-:-:S03]  /*9050*/  ISETP.LT.U32.AND P0, PT, R10, 0x5, P0 ;  /* 0x000000050a00780c */ /* 0x000fc60000701070 */
[----:B------:R-:W0:Y:S01]  /*9060*/  @P1 S2R R7, SR_CgaCtaId ;  /* 0x0000000000071919 */ /* 0x000e220000008800 */
[----:B------:R-:W-:-:S04]  /*9070*/  @P1 MOV R6, 0x400 ;  /* 0x0000040000061802 */ /* 0x000fc80000000f00 */
[----:B0-----:R-:W-:Y:S01]  /*9080*/  @P1 LEA R8, R7, R6, 0x18 ;  /* 0x0000000607081211 */ /* 0x001fe200078ec0ff */
[----:B------:R-:W-:Y:S01]  /*9090*/  IMAD.WIDE.U32 R6, R15, -0x33333333, RZ ;  /* 0xcccccccd0f067825 */ /* 0x000fe200078e00ff */
[----:B------:R-:W-:Y:S02]  /*90a0*/  SEL R6, RZ, 0x1, !P0 ;  /* 0x00000001ff067807 */ /* 0x000fe40004000000 */
[----:B------:R0:W-:Y:S01]  /*90b0*/  @P1 SYNCS.ARRIVE.TRANS64.A1T0 RZ, [R8+URZ+0x68], RZ ;  /* 0x000068ff08ff19a7 */ /* 0x0001e2000810003f */
[----:B------:R-:W-:Y:S02]  /*90c0*/  IADD3 R2, P1, R2, UR24, RZ ;  /* 0x0000001802027c10 */ /* 0x000fe4000ff3e0ff */
[----:B------:R-:W-:Y:S01]  /*90d0*/  LOP3.LUT R11, R11, R6, RZ, 0x3c, !PT ;  /* 0x000000060b0b7212 */ /* 0x000fe200078e3cff */
[----:B------:R-:W-:Y:S01]  /*90e0*/  IMAD.MOV.U32 R6, RZ, RZ, -0x1 ;  /* 0xffffffffff067424 */ /* 0x000fe200078e00ff */
[----:B------:R-:W-:Y:S02]  /*90f0*/  IADD3.X R3, R3, UR21, RZ, P1, !PT ;  /* 0x0000001503037c10 */ /* 0x000fe40008ffe4ff */
[----:B------:R-:W-:-:S02]  /*9100*/  ISETP.GE.U32.AND P0, PT, R2, UR8, PT ;  /* 0x0000000802007c0c */ /* 0x000fc4000bf06070 */
[----:B0-----:R-:W-:Y:S02]  /*9110*/  SHF.R.U32.HI R8, RZ, 0x2, R7 ;  /* 0x00000002ff087819 */ /* 0x001fe40000011607 */
[----:B------:R-:W-:Y:S02]  /*9120*/  ISETP.GE.U32.AND.EX P0, PT, R3, UR9, PT, P0 ;  /* 0x0000000903007c0c */ /* 0x000fe4000bf06100 */
[----:B------:R-:W-:Y:S01]  /*9130*/  @P2 LOP3.LUT R11, R11, 0x1, R8, 0x78, !PT ;  /* 0x000000010b0b2812 */ /* 0x000fe200078e7808 */
[----:B------:R-:W-:Y:S01]  /*9140*/  IMAD R15, R8, -0x5, R15 ;  /* 0xfffffffb080f7824 */ /* 0x000fe200078e020f */
[----:B------:R-:W-:-:S09]  /*9150*/  PRMT R7, RZ, 0x7610, R7 ;  /* 0x00007610ff077816 */ /* 0x000fd20000000007 */
[----:B------:R-:W-:Y:S05]  /*9160*/  @P0 BRA `(.L_x_183) ;  /* 0x0000000400480947 */ /* 0x000fea0003800000 */
[----:B------:R-:W0:Y:S01]  /*9170*/  S2R R17, SR_CTAID.X ;  /* 0x0000000000117919 */ /* 0x000e220000002500 */
[----:B------:R-:W-:Y:S01]  /*9180*/  ULDC.64 UR8, c[0x0][0x628] ;  /* 0x00018a0000087ab9 */ /* 0x000fe20000000a00 */
[----:B------:R-:W1:Y:S01]  /*9190*/  LDC R18, c[0x0][0x144] ;  /* 0x00005100ff127b82 */ /* 0x000e620000000800 */
[----:B------:R-:W-:Y:S01]  /*91a0*/  ISETP.NE.U32.AND P0, PT, RZ, UR8, PT ;  /* 0x00000008ff007c0c */ /* 0x000fe2000bf05070 */
[----:B------:R-:W2:Y:S01]  /*91b0*/  S2R R12, SR_CTAID.Y ;  /* 0x00000000000c7919 */ /* 0x000ea20000002600 */
[----:B------:R-:W-:Y:S01]  /*91c0*/  ULDC UR10, c[0x0][0x150] ;  /* 0x00005400000a7ab9 */ /* 0x000fe20000000800 */
[----:B------:R-:W-:Y:S01]  /*91d0*/  ULDC UR11, c[0x0][0x630] ;  /* 0x00018c00000b7ab9 */ /* 0x000fe20000000800 */
[----:B------:R-:W-:Y:S01]  /*91e0*/  ISETP.NE.AND.EX P0, PT, RZ, UR9, PT, P0 ;  /* 0x00000009ff007c0c */ /* 0x000fe2000bf05300 */
[----:B------:R-:W-:Y:S01]  /*91f0*/  IMAD.MOV.U32 R6, RZ, RZ, R2 ;  /* 0x000000ffff067224 */ /* 0x000fe200078e0002 */
[----:B0-----:R-:W-:-:S05]  /*9200*/  I2FP.F32.U32 R7, R17 ;  /* 0x0000001100077245 */ /* 0x001fca0000201000 */
[----:B------:R-:W-:Y:S01]  /*9210*/  FMUL R20, R7, UR10 ;  /* 0x0000000a07147c20 */ /* 0x000fe20008400000 */
[----:B------:R-:W-:-:S05]  /*9220*/  IMAD.MOV.U32 R7, RZ, RZ, R3 ;  /* 0x000000ffff077224 */ /* 0x000fca00078e0003 */
[----:B--2---:R-:W-:Y:S05]  /*9230*/  @!P0 BRA `(.L_x_184) ;  /* 0x0000000000288947 */ /* 0x004fea0003800000 */
[----:B------:R-:W-:Y:S02]  /*9240*/  ULDC UR10, c[0x0][0x634] ;  /* 0x00018d00000a7ab9 */ /* 0x000fe40000000800 */
[----:B------:R-:W-:-:S05]  /*9250*/  IADD3 R7, P0, R2, UR10, RZ ;  /* 0x0000000a02077c10 */ /* 0x000fca000ff1e0ff */
[----:B------:R-:W-:-:S04]  /*9260*/  IMAD.X R19, RZ, RZ, R3, P0 ;  /* 0x000000ffff137224 */ /* 0x000fc800000e0603 */
[----:B------:R-:W-:-:S04]  /*9270*/  IMAD.WIDE.U32 R8, R19, UR8, RZ ;  /* 0x0000000813087c25 */ /* 0x000fc8000f8e00ff */
[----:B------:R-:W-:-:S04]  /*9280*/  IMAD.WIDE.U32 R8, P0, R7, UR9, R8 ;  /* 0x0000000907087c25 */ /* 0x000fc8000f800008 */
[----:B------:R-:W-:-:S04]  /*9290*/  IMAD.WIDE.U32 R6, R7, UR8, RZ ;  /* 0x0000000807067c25 */ /* 0x000fc8000f8e00ff */
[----:B------:R-:W-:Y:S01]  /*92a0*/  IMAD.MOV.U32 R6, RZ, RZ, R9 ;  /* 0x000000ffff067224 */ /* 0x000fe200078e0009 */
[----:B------:R-:W-:Y:S01]  /*92b0*/  IADD3 RZ, P1, R7, R8, RZ ;  /* 0x0000000807ff7210 */ /* 0x000fe20007f3e0ff */
[----:B------:R-:W-:-:S04]  /*92c0*/  IMAD.X R7, RZ, RZ, RZ, P0 ;  /* 0x000000ffff077224 */ /* 0x000fc800000e06ff */
[----:B------:R-:W-:-:S08]  /*92d0*/  IMAD.WIDE.U32.X R6, R19, UR9, R6, P1 ;  /* 0x0000000913067c25 */ /* 0x000fd000088e0406 */
.L_x_184:
[--C-:B------:R-:W-:Y:S01]  /*92e0*/  SHF.R.U64 R16, R6, UR11, R7.reuse ;  /* 0x0000000b06107c19 */ /* 0x100fe20008001207 */
[----:B------:R-:W0:Y:S01]  /*92f0*/  F2I.U32.TRUNC.NTZ R20, R20 ;  /* 0x0000001400147305 */ /* 0x000e22000020f000 */
[----:B------:R-:W-:Y:S01]  /*9300*/  SHF.R.U32.HI R6, RZ, UR11, R7 ;  /* 0x0000000bff067c19 */ /* 0x000fe20008011607 */
[----:B------:R-:W-:Y:S01]  /*9310*/  ULDC.64 UR8, c[0x0][0x620] ;  /* 0x0001880000087ab9 */ /* 0x000fe20000000a00 */
[----:B------:R-:W-:Y:S01]  /*9320*/  IADD3 R9, P0, RZ, -R16, RZ ;  /* 0x80000010ff097210 */ /* 0x000fe20007f1e0ff */
[----:B------:R-:W-:Y:S01]  /*9330*/  ULDC.64 UR10, c[0x0][0x640] ;  /* 0x00019000000a7ab9 */ /* 0x000fe20000000a00 */
[----:B------:R-:W2:Y:S03]  /*9340*/  LDC R21, c[0x0][0x148] ;  /* 0x00005200ff157b82 */ /* 0x000ea60000000800 */
[----:B------:R-:W-:Y:S01]  /*9350*/  IMAD.X R6, RZ, RZ, ~R6, P0 ;  /* 0x000000ffff067224 */ /* 0x000fe200000e0e06 */
[----:B------:R-:W-:-:S03]  /*9360*/  ISETP.NE.U32.AND P0, PT, RZ, UR10, PT ;  /* 0x0000000aff007c0c */ /* 0x000fc6000bf05070 */
[----:B------:R-:W-:Y:S01]  /*9370*/  IMAD R8, R6, UR8, RZ ;  /* 0x0000000806087c24 */ /* 0x000fe2000f8e02ff */
[----:B------:R-:W-:Y:S01]  /*9380*/  ISETP.NE.AND.EX P0, PT, RZ, UR11, PT, P0 ;  /* 0x0000000bff007c0c */ /* 0x000fe2000bf05300 */
[----:B------:R-:W-:Y:S01]  /*9390*/  IMAD.WIDE.U32 R6, R9, UR8, R2 ;  /* 0x0000000809067c25 */ /* 0x000fe2000f8e0002 */
[----:B------:R-:W-:-:S03]  /*93a0*/  ULDC UR8, c[0x0][0x618] ;  /* 0x0001860000087ab9 */ /* 0x000fc60000000800 */
[----:B------:R-:W-:Y:S01]  /*93b0*/  IMAD R9, R9, UR9, R8 ;  /* 0x0000000909097c24 */ /* 0x000fe2000f8e0208 */
[----:B------:R-:W-:Y:S01]  /*93c0*/  ULDC UR9, c[0x0][0x154] ;  /* 0x0000550000097ab9 */ /* 0x000fe20000000800 */
[----:B0-----:R-:W-:Y:S02]  /*93d0*/  IMAD.MOV R8, RZ, RZ, -R20 ;  /* 0x000000ffff087224 */ /* 0x001fe400078e0a14 */
[----:B------:R-:W-:Y:S02]  /*93e0*/  IMAD.IADD R7, R7, 0x1, R9 ;  /* 0x0000000107077824 */ /* 0x000fe400078e0209 */
[----:B-1----:R-:W-:Y:S01]  /*93f0*/  IMAD R17, R18, R8, R17 ;  /* 0x0000000812117224 */ /* 0x002fe200078e0211 */
[----:B------:R-:W-:Y:S02]  /*9400*/  I2FP.F32.U32 R8, R12 ;  /* 0x0000000c00087245 */ /* 0x000fe40000201000 */
[--C-:B------:R-:W-:Y:S02]  /*9410*/  SHF.R.U64 R18, R6, UR8, R7.reuse ;  /* 0x0000000806127c19 */ /* 0x100fe40008001207 */
[----:B------:R-:W-:Y:S01]  /*9420*/  SHF.R.U32.HI R7, RZ, UR8, R7 ;  /* 0x00000008ff077c19 */ /* 0x000fe20008011607 */
[----:B------:R-:W-:Y:S01]  /*9430*/  FMUL R8, R8, UR9 ;  /* 0x0000000908087c20 */ /* 0x000fe20008400000 */
[----:B------:R-:W-:-:S02]  /*9440*/  ULDC UR8, c[0x0][0x608] ;  /* 0x0001820000087ab9 */ /* 0x000fc40000000800 */
[--C-:B------:R-:W-:Y:S01]  /*9450*/  SHF.R.U64 R20, R18, UR8, R7.reuse ;  /* 0x0000000812147c19 */ /* 0x100fe20008001207 */
[----:B------:R0:W1:Y:S01]  /*9460*/  F2I.U32.TRUNC.NTZ R22, R8 ;  /* 0x0000000800167305 */ /* 0x000062000020f000 */
[----:B------:R-:W-:Y:S01]  /*9470*/  SHF.R.U32.HI R7, RZ, UR8, R7 ;  /* 0x00000008ff077c19 */ /* 0x000fe20008011607 */
[----:B------:R-:W-:-:S03]  /*9480*/  ULDC UR8, c[0x0][0x658] ;  /* 0x0001960000087ab9 */ /* 0x000fc60000000800 */
[--C-:B------:R-:W-:Y:S02]  /*9490*/  SHF.R.U64 R19, R20, UR8, R7.reuse ;  /* 0x0000000814137c19 */ /* 0x100fe40008001207 */
[----:B------:R-:W-:-:S03]  /*94a0*/  SHF.R.U32.HI R23, RZ, UR8, R7 ;  /* 0x00000008ff177c19 */ /* 0x000fc60008011607 */
[----:B------:R-:W-:Y:S02]  /*94b0*/  IMAD.MOV.U32 R6, RZ, RZ, R19 ;  /* 0x000000ffff067224 */ /* 0x000fe400078e0013 */
[----:B------:R-:W-:Y:S01]  /*94c0*/  IMAD.MOV.U32 R7, RZ, RZ, R23 ;  /* 0x000000ffff077224 */ /* 0x000fe200078e0017 */
[----:B0-----:R-:W-:Y:S06]  /*94d0*/  @!P0 BRA `(.L_x_185) ;  /* 0x0000000000288947 */ /* 0x001fec0003800000 */
        /* <DEDUP_REMOVED lines=10> */
.L_x_185:
[----:B------:R-:W-:Y:S01]  /*9580*/  ULDC UR8, c[0x0][0x648] ;  /* 0x0001920000087ab9 */ /* 0x000fe20000000800 */
[----:B-1----:R-:W-:Y:S01]  /*9590*/  IMAD.MOV R22, RZ, RZ, -R22 ;  /* 0x000000ffff167224 */ /* 0x002fe200078e0a16 */
[----:B------:R-:W-:Y:S01]  /*95a0*/  SHF.R.U64 R7, R6, UR8, R7 ;  /* 0x0000000806077c19 */ /* 0x000fe20008001207 */
[----:B------:R-:W-:Y:S01]  /*95b0*/  ULDC UR8, c[0x0][0x638] ;  /* 0x00018e0000087ab9 */ /* 0x000fe20000000800 */
[----:B------:R-:W-:Y:S01]  /*95c0*/  LOP3.LUT R6, R20, UR13, RZ, 0xc0, !PT ;  /* 0x0000000d14067c12 */ /* 0x000fe2000f8ec0ff */
[----:B--2---:R-:W-:Y:S01]  /*95d0*/  @P3 IMAD R17, R21, R22, R12 ;  /* 0x0000001615113224 */ /* 0x004fe200078e020c */
[----:B------:R-:W-:Y:S01]  /*95e0*/  LOP3.LUT R18, R18, UR4, RZ, 0xc0, !PT ;  /* 0x0000000412127c12 */ /* 0x000fe2000f8ec0ff */
[----:B------:R-:W-:Y:S01]  /*95f0*/  IMAD.MOV R8, RZ, RZ, -R7 ;  /* 0x000000ffff087224 */ /* 0x000fe200078e0a07 */
[----:B------:R-:W-:Y:S01]  /*9600*/  ULDC UR9, c[0x0][0x610] ;  /* 0x0001840000097ab9 */ /* 0x000fe20000000800 */
[----:B------:R-:W-:Y:S02]  /*9610*/  IMAD R6, R7, UR5, R6 ;  /* 0x0000000507067c24 */ /* 0x000fe4000f8e0206 */
[----:B------:R-:W-:Y:S01]  /*9620*/  IMAD R19, R8, UR8, R19 ;  /* 0x0000000808137c24 */ /* 0x000fe2000f8e0213 */
[----:B------:R-:W-:Y:S01]  /*9630*/  ULDC UR8, c[0x0][0x600] ;  /* 0x0001800000087ab9 */ /* 0x000fe20000000800 */
[----:B------:R-:W-:-:S02]  /*9640*/  IMAD R6, R6, UR9, R17 ;  /* 0x0000000906067c24 */ /* 0x000fc4000f8e0211 */
[----:B------:R-:W-:Y:S02]  /*9650*/  IMAD R19, R19, UR8, R18 ;  /* 0x0000000813137c24 */ /* 0x000fe4000f8e0212 */
[----:B------:R-:W-:-:S03]  /*9660*/  IMAD.MOV.U32 R7, RZ, RZ, 0x1 ;  /* 0x00000001ff077424 */ /* 0x000fc600078e00ff */
[----:B------:R-:W-:Y:S02]  /*9670*/  SEL R17, R19, R6, !P3 ;  /* 0x0000000613117207 */ /* 0x000fe40005800000 */
[----:B------:R-:W-:-:S07]  /*9680*/  SEL R6, R6, R19, !P3 ;  /* 0x0000001306067207 */ /* 0x000fce0005800000 */
.L_x_183:
[----:B------:R-:W-:Y:S05]  /*9690*/  BSYNC B1 ;  /* 0x0000000000017941 */ /* 0x000fea0003800000 */
.L_x_182:
[----:B------:R-:W-:-:S13]  /*96a0*/  LOP3.LUT P0, RZ, R7, 0xff, RZ, 0xc0, !PT ;  /* 0x000000ff07ff7812 */ /* 0x000fda000780c0ff */
[----:B------:R-:W-:Y:S05]  /*96b0*/  @P0 BRA `(.L_x_186) ;  /* 0xfffffff400400947 */ /* 0x000fea000383ffff */
[----:B------:R-:W-:Y:S05]  /*96c0*/  BSYNC B0 ;  /* 0x0000000000007941 */ /* 0x000fea0003800000 */
.L_x_175:
[----:B------:R-:W-:-:S03]  /*96d0*/  UMOV UR8, 0xffffffff ;  /* 0xffffffff00087882 */ /* 0x000fc60000000000 */
[----:B------:R-:W-:Y:S05]  /*96e0*/  BRA.DIV UR8, `(.L_x_187) ;  /* 0x0000000608407947 */ /* 0x000fea000b800000 */
[----:B------:R-:W-:-:S13]  /*96f0*/  ELECT P0, URZ, PT ;  /* 0x00000000003f782f */ /* 0x000fda0003800000 */
.L_x_202:
[----:B------:R-:W-:Y:S04]  /*9700*/  BSSY B0, `(.L_x_188) ;  /* 0x0000034000007945 */ /* 0x000fe80003800000 */
[----:B------:R-:W-:Y:S05]  /*9710*/  @!P0 BRA `(.L_x_189) ;  /* 0x0000000000c88947 */ /* 0x000fea0003800000 */
[----:B------:R-:W-:-:S04]  /*9720*/  LOP3.LUT R4, R4, 0x2, RZ, 0xfc, !PT ;  /* 0x0000000204047812 */ /* 0x000fc800078efcff */
[----:B------:R-:W-:-:S13]  /*9730*/  ISETP.NE.AND P0, PT, R4, 0x3, PT ;  /* 0x000000030400780c */ /* 0x000fda0003f05270 */
[----:B------:R-:W-:Y:S05]  /*9740*/  @!P0 BRA `(.L_x_190) ;  /* 0x0000000000048947 */ /* 0x000fea0003800000 */
[----:B------:R-:W-:Y:S01]  /*9750*/  BPT.TRAP 0x1 ;  /* 0x000000040000795c */ /* 0x000fe20000300000 */
.L_x_190:
[----:B------:R-:W0:Y:S01]  /*9760*/  S2R R3, SR_CgaCtaId ;  /* 0x0000000000037919 */ /* 0x000e220000008800 */
[----:B------:R-:W-:-:S04]  /*9770*/  MOV R0, 0x400 ;  /* 0x0000040000007802 */ /* 0x000fc80000000f00 */
[----:B0-----:R-:W-:Y:S02]  /*9780*/  LEA R0, R3, R0, 0x18 ;  /* 0x0000000003007211 */ /* 0x001fe400078ec0ff */
[----:B------:R-:W-:-:S03]  /*9790*/  SHF.L.U32 R3, R11, 0x1f, RZ ;  /* 0x0000001f0b037819 */ /* 0x000fc600000006ff */
[----:B------:R-:W-:-:S04]  /*97a0*/  VIADD R0, R0, 0x28 ;  /* 0x0000002800007836 */ /* 0x000fc80000000000 */
[C---:B------:R-:W-:Y:S02]  /*97b0*/  IMAD R6, R15.reuse, 0x8, R0 ;  /* 0x000000080f067824 */ /* 0x040fe400078e0200 */
[----:B------:R-:W-:Y:S02]  /*97c0*/  VIADD R15, R15, 0x1 ;  /* 0x000000010f0f7836 */ /* 0x000fe40000000000 */
[----:B------:R-:W0:Y:S03]  /*97d0*/  SYNCS.PHASECHK.TRANS64.TRYWAIT P0, [R6+URZ], R3 ;  /* 0x00000003060075a7 */ /* 0x000e26000800017f */
[----:B------:R-:W-:-:S04]  /*97e0*/  ISETP.NE.AND P1, PT, R15, 0x5, PT ;  /* 0x000000050f00780c */ /* 0x000fc80003f25270 */
[----:B------:R-:W-:Y:S02]  /*97f0*/  SEL R2, RZ, 0x1, P1 ;  /* 0x00000001ff027807 */ /* 0x000fe40000800000 */
[----:B------:R-:W-:Y:S02]  /*9800*/  SEL R15, R15, RZ, P1 ;  /* 0x000000ff0f0f7207 */ /* 0x000fe40000800000 */
[----:B------:R-:W-:-:S03]  /*9810*/  LOP3.LUT R8, R11, R2, RZ, 0x3c, !PT ;  /* 0x000000020b087212 */ /* 0x000fc600078e3cff */
[----:B------:R-:W-:Y:S01]  /*9820*/  IMAD R7, R15, 0x8, R0 ;  /* 0x000000080f077824 */ /* 0x000fe200078e0200 */
[----:B------:R-:W-:Y:S01]  /*9830*/  SHF.L.U32 R4, R8, 0x1f, RZ ;  /* 0x0000001f08047819 */ /* 0x000fe200000006ff */
[----:B0-----:R-:W-:Y:S06]  /*9840*/  @!P0 BRA `(.L_x_191) ;  /* 0x0000000400088947 */ /* 0x001fec0003800000 */
.L_x_203:
[----:B------:R-:W1:Y:S01]  /*9850*/  SYNCS.PHASECHK.TRANS64.TRYWAIT P0, [R7+URZ], R4 ;  /* 0x00000004070075a7 */ /* 0x000e62000800017f */
[----:B------:R-:W-:-:S05]  /*9860*/  VIADD R2, R15, 0x1 ;  /* 0x000000010f027836 */ /* 0x000fca0000000000 */
[----:B------:R-:W-:-:S04]  /*9870*/  ISETP.NE.AND P1, PT, R2, 0x5, PT ;  /* 0x000000050200780c */ /* 0x000fc80003f25270 */
[----:B0-----:R-:W-:Y:S02]  /*9880*/  SEL R3, RZ, 0x1, P1 ;  /* 0x00000001ff037807 */ /* 0x001fe40000800000 */
[----:B------:R-:W-:Y:S02]  /*9890*/  SEL R9, R2, RZ, P1 ;  /* 0x000000ff02097207 */ /* 0x000fe40000800000 */
[----:B------:R-:W-:-:S03]  /*98a0*/  LOP3.LUT R8, R8, R3, RZ, 0x3c, !PT ;  /* 0x0000000308087212 */ /* 0x000fc600078e3cff */
[----:B------:R-:W-:Y:S01]  /*98b0*/  IMAD R10, R9, 0x8, R0 ;  /* 0x00000008090a7824 */ /* 0x000fe200078e0200 */
[----:B------:R-:W-:Y:S01]  /*98c0*/  SHF.L.U32 R5, R8, 0x1f, RZ ;  /* 0x0000001f08057819 */ /* 0x000fe200000006ff */
[----:B-1----:R-:W-:Y:S06]  /*98d0*/  @!P0 BRA `(.L_x_192) ;  /* 0x0000000000f88947 */ /* 0x002fec0003800000 */
.L_x_204:
[----:B------:R-:W1:Y:S01]  /*98e0*/  SYNCS.PHASECHK.TRANS64.TRYWAIT P0, [R10+URZ], R5 ;  /* 0x000000050a0075a7 */ /* 0x000e62000800017f */
[----:B------:R-:W-:-:S05]  /*98f0*/  VIADD R2, R9, 0x1 ;  /* 0x0000000109027836 */ /* 0x000fca0000000000 */
[----:B------:R-:W-:-:S04]  /*9900*/  ISETP.NE.AND P1, PT, R2, 0x5, PT ;  /* 0x000000050200780c */ /* 0x000fc80003f25270 */
[----:B------:R-:W-:Y:S02]  /*9910*/  SEL R3, RZ, 0x1, P1 ;  /* 0x00000001ff037807 */ /* 0x000fe40000800000 */
[----:B0-----:R-:W-:Y:S02]  /*9920*/  SEL R7, R2, RZ, P1 ;  /* 0x000000ff02077207 */ /* 0x001fe40000800000 */
[----:B------:R-:W-:-:S03]  /*9930*/  LOP3.LUT R9, R8, R3, RZ, 0x3c, !PT ;  /* 0x0000000308097212 */ /* 0x000fc600078e3cff */
[----:B------:R-:W-:Y:S01]  /*9940*/  IMAD R11, R7, 0x8, R0 ;  /* 0x00000008070b7824 */ /* 0x000fe200078e0200 */
[----:B------:R-:W-:Y:S01]  /*9950*/  SHF.L.U32 R6, R9, 0x1f, RZ ;  /* 0x0000001f09067819 */ /* 0x000fe200000006ff */
[----:B-1----:R-:W-:Y:S06]  /*9960*/  @!P0 BRA `(.L_x_193) ;  /* 0x0000000000e88947 */ /* 0x002fec0003800000 */
.L_x_205:
[----:B------:R-:W1:Y:S01]  /*9970*/  SYNCS.PHASECHK.TRANS64.TRYWAIT P0, [R11+URZ], R6 ;  /* 0x000000060b0075a7 */ /* 0x000e62000800017f */
[----:B------:R-:W-:-:S05]  /*9980*/  VIADD R2, R7, 0x1 ;  /* 0x0000000107027836 */ /* 0x000fca0000000000 */
[----:B------:R-:W-:-:S04]  /*9990*/  ISETP.NE.AND P1, PT, R2, 0x5, PT ;  /* 0x000000050200780c */ /* 0x000fc80003f25270 */
[----:B------:R-:W-:Y:S02]  /*99a0*/  SEL R4, RZ, 0x1, P1 ;  /* 0x00000001ff047807 */ /* 0x000fe40000800000 */
[----:B------:R-:W-:Y:S02]  /*99b0*/  SEL R3, R2, RZ, P1 ;  /* 0x000000ff02037207 */ /* 0x000fe40000800000 */
[----:B------:R-:W-:Y:S01]  /*99c0*/  LOP3.LUT R4, R9, R4, RZ, 0x3c, !PT ;  /* 0x0000000409047212 */ /* 0x000fe200078e3cff */
[----:B-1----:R-:W-:Y:S06]  /*99d0*/  @!P0 BRA `(.L_x_194) ;  /* 0x0000000000e08947 */ /* 0x002fec0003800000 */
.L_x_206:
[----:B------:R-:W-:Y:S01]  /*99e0*/  IMAD R3, R3, 0x8, R0 ;  /* 0x0000000803037824 */ /* 0x000fe200078e0200 */
[----:B------:R-:W-:-:S07]  /*99f0*/  SHF.L.U32 R0, R4, 0x1f, RZ ;  /* 0x0000001f04007819 */ /* 0x000fce00000006ff */
.L_x_195:
[----:B--2---:R2:W3:Y:S02]  /*9a00*/  SYNCS.PHASECHK.TRANS64.TRYWAIT P0, [R3+URZ], R0 ;  /* 0x00000000030075a7 */ /* 0x0044e4000800017f */
[----:B---3--:R-:W-:Y:S05]  /*9a10*/  @!P0 NANOSLEEP.SYNCS 0x989680 ;  /* 0x009896800000895d */ /* 0x008fea0003900000 */
[----:B------:R-:W3:Y:S02]  /*9a20*/  @!P0 SYNCS.PHASECHK.TRANS64 P0, [R3+URZ], R0 ;  /* 0x00000000030085a7 */ /* 0x000ee4000800007f */
[----:B---3--:R-:W-:Y:S05]  /*9a30*/  @!P0 BRA `(.L_x_195) ;  /* 0xfffffffc00f08947 */ /* 0x008fea000383ffff */
.L_x_189:
[----:B------:R-:W-:Y:S05]  /*9a40*/  BSYNC B0 ;  /* 0x0000000000007941 */ /* 0x000fea0003800000 */
.L_x_188:
[----:B------:R-:W-:Y:S05]  /*9a50*/  EXIT ;  /* 0x000000000000794d */ /* 0x000fea0003800000 */
.L_x_21:
[----:B-1----:R-:W-:-:S04]  /*9a60*/  IMAD.U32 R13, RZ, RZ, UR6 ;  /* 0x00000006ff0d7e24 */ /* 0x002fc8000f8e00ff */
[----:B------:R1:W4:Y:S03]  /*9a70*/  SYNCS.PHASECHK.TRANS64.TRYWAIT P0, [R13+URZ], R12 ;  /* 0x0000000c0d0075a7 */ /* 0x000326000800017f */
[----:B----4-:R-:W-:Y:S05]  /*9a80*/  @!P0 NANOSLEEP.SYNCS 0x989680 ;  /* 0x009896800000895d */ /* 0x010fea0003900000 */
[----:B------:R-:W4:Y:S02]  /*9a90*/  @!P0 SYNCS.PHASECHK.TRANS64 P0, [R13+URZ], R12 ;  /* 0x0000000c0d0085a7 */ /* 0x000f24000800007f */
[----:B----4-:R-:W-:Y:S05]  /*9aa0*/  @!P0 BRA `(.L_x_21) ;  /* 0xfffffffc00ec8947 */ /* 0x010fea000383ffff */
[----:B------:R-:W-:Y:S05]  /*9ab0*/  BRA `(.L_x_20) ;  /* 0xffffff7c00587947 */ /* 0x000fea000383ffff */
.L_x_27:
[----:B-1----:R-:W-:-:S04]  /*9ac0*/  IMAD.U32 R15, RZ, RZ, UR13 ;  /* 0x0000000dff0f7e24 */ /* 0x002fc8000f8e00ff */
[----:B------:R1:W4:Y:S03]  /*9ad0*/  SYNCS.PHASECHK.TRANS64.TRYWAIT P0, [R15+URZ], R14 ;  /* 0x0000000e0f0075a7 */ /* 0x000326000800017f */
[----:B----4-:R-:W-:Y:S05]  /*9ae0*/  @!P0 NANOSLEEP.SYNCS 0x989680 ;  /* 0x009896800000895d */ /* 0x010fea0003900000 */
[----:B------:R-:W4:Y:S02]  /*9af0*/  @!P0 SYNCS.PHASECHK.TRANS64 P0, [R15+URZ], R14 ;  /* 0x0000000e0f0085a7 */ /* 0x000f24000800007f */
[----:B----4-:R-:W-:Y:S05]  /*9b00*/  @!P0 BRA `(.L_x_27) ;  /* 0xfffffffc00ec8947 */ /* 0x010fea000383ffff */
[----:B------:R-:W-:Y:S05]  /*9b10*/  BRA `(.L_x_26) ;  /* 0xffffff88000c7947 */ /* 0x000fea000383ffff */
.L_x_176:
[----:B------:R-:W-:Y:S01]  /*9b20*/  BSSY B1, `(.L_x_196) ;  /* 0x0000006000017945 */ /* 0x000fe20003800000 */
[----:B------:R-:W-:-:S07]  /*9b30*/  IMAD.MOV.U32 R7, RZ, RZ, -0x1 ;  /* 0xffffffffff077424 */ /* 0x000fce00078e00ff */
[----:B------:R-:W-:Y:S05]  /*9b40*/  WARPSYNC.COLLECTIVE R7, `(.L_x_197) ;  /* 0x00000000070c7348 */ /* 0x000fea0003c00000 */
[----:B------:R-:W-:Y:S02]  /*9b50*/  ELECT P0, UR62, PT ;  /* 0x00000000003e782f */ /* 0x000fe40003800000 */
[----:B------:R-:W-:Y:S01]  /*9b60*/  MOV R7, UR62 ;  /* 0x0000003e00077c02 */ /* 0x000fe20008000f00 */
[----:B------:R-:W-:Y:S10]  /*9b70*/  ENDCOLLECTIVE ;  /* 0x000000000000791b */ /* 0x000ff40003800000 */
.L_x_197:
[----:B------:R-:W-:Y:S05]  /*9b80*/  BSYNC B1 ;  /* 0x0000000000017941 */ /* 0x000fea0003800000 */
.L_x_196:
[----:B------:R-:W-:Y:S05]  /*9b90*/  BRA `(.L_x_198) ;  /* 0xfffffff000147947 */ /* 0x000fea000383ffff */
.L_x_179:
[----:B-1----:R1:W2:Y:S02]  /*9ba0*/  SYNCS.PHASECHK.TRANS64.TRYWAIT P0, [R20+URZ+0x28], R9 ;  /* 0x00002809140075a7 */ /* 0x0022a4000800017f */
[----:B--2---:R-:W-:Y:S05]  /*9bb0*/  @!P0 NANOSLEEP.SYNCS 0x989680 ;  /* 0x009896800000895d */ /* 0x004fea0003900000 */
[----:B------:R-:W2:Y:S02]  /*9bc0*/  @!P0 SYNCS.PHASECHK.TRANS64 P0, [R20+URZ+0x28], R9 ;  /* 0x00002809140085a7 */ /* 0x000ea4000800007f */
[----:B--2---:R-:W-:Y:S05]  /*9bd0*/  @!P0 BRA `(.L_x_179) ;  /* 0xfffffffc00f08947 */ /* 0x004fea000383ffff */
[----:B------:R-:W-:Y:S05]  /*9be0*/  BRA `(.L_x_199) ;  /* 0xfffffff000507947 */ /* 0x000fea000383ffff */
.L_x_187:
[----:B------:R-:W-:Y:S01]  /*9bf0*/  BSSY B0, `(.L_x_200) ;  /* 0x0000006000007945 */ /* 0x000fe20003800000 */
[----:B------:R-:W-:-:S07]  /*9c00*/  IMAD.MOV.U32 R7, RZ, RZ, -0x1 ;  /* 0xffffffffff077424 */ /* 0x000fce00078e00ff */
[----:B------:R-:W-:Y:S05]  /*9c10*/  WARPSYNC.COLLECTIVE R7, `(.L_x_201) ;  /* 0x00000000070c7348 */ /* 0x000fea0003c00000 */
[----:B------:R-:W-:Y:S02]  /*9c20*/  ELECT P0, UR62, PT ;  /* 0x00000000003e782f */ /* 0x000fe40003800000 */
[----:B------:R-:W-:Y:S01]  /*9c30*/  MOV R7, UR62 ;  /* 0x0000003e00077c02 */ /* 0x000fe20008000f00 */
[----:B------:R-:W-:Y:S10]  /*9c40*/  ENDCOLLECTIVE ;  /* 0x000000000000791b */ /* 0x000ff40003800000 */
.L_x_201:
[----:B------:R-:W-:Y:S05]  /*9c50*/  BSYNC B0 ;  /* 0x0000000000007941 */ /* 0x000fea0003800000 */
.L_x_200:
[----:B------:R-:W-:Y:S05]  /*9c60*/  BRA `(.L_x_202) ;  /* 0xfffffff800a47947 */ /* 0x000fea000383ffff */
.L_x_191:
[----:B0-----:R0:W1:Y:S02]  /*9c70*/  SYNCS.PHASECHK.TRANS64.TRYWAIT P0, [R6+URZ], R3 ;  /* 0x00000003060075a7 */ /* 0x001064000800017f */
[----:B-1----:R-:W-:Y:S05]  /*9c80*/  @!P0 NANOSLEEP.SYNCS 0x989680 ;  /* 0x009896800000895d */ /* 0x002fea0003900000 */
[----:B------:R-:W1:Y:S02]  /*9c90*/  @!P0 SYNCS.PHASECHK.TRANS64 P0, [R6+URZ], R3 ;  /* 0x00000003060085a7 */ /* 0x000e64000800007f */
[----:B-1----:R-:W-:Y:S05]  /*9ca0*/  @!P0 BRA `(.L_x_191) ;  /* 0xfffffffc00f08947 */ /* 0x002fea000383ffff */
[----:B------:R-:W-:Y:S05]  /*9cb0*/  BRA `(.L_x_203) ;  /* 0xfffffff800e47947 */ /* 0x000fea000383ffff */
.L_x_192:
[----:B0-----:R0:W1:Y:S02]  /*9cc0*/  SYNCS.PHASECHK.TRANS64.TRYWAIT P0, [R7+URZ], R4 ;  /* 0x00000004070075a7 */ /* 0x001064000800017f */
[----:B-1----:R-:W-:Y:S05]  /*9cd0*/  @!P0 NANOSLEEP.SYNCS 0x989680 ;  /* 0x009896800000895d */ /* 0x002fea0003900000 */
[----:B------:R-:W1:Y:S02]  /*9ce0*/  @!P0 SYNCS.PHASECHK.TRANS64 P0, [R7+URZ], R4 ;  /* 0x00000004070085a7 */ /* 0x000e64000800007f */
[----:B-1----:R-:W-:Y:S05]  /*9cf0*/  @!P0 BRA `(.L_x_192) ;  /* 0xfffffffc00f08947 */ /* 0x002fea000383ffff */
[----:B------:R-:W-:Y:S05]  /*9d00*/  BRA `(.L_x_204) ;  /* 0xfffffff800f47947 */ /* 0x000fea000383ffff */
.L_x_193:
[----:B0-----:R0:W1:Y:S02]  /*9d10*/  SYNCS.PHASECHK.TRANS64.TRYWAIT P0, [R10+URZ], R5 ;  /* 0x000000050a0075a7 */ /* 0x001064000800017f */
[----:B-1----:R-:W-:Y:S05]  /*9d20*/  @!P0 NANOSLEEP.SYNCS 0x989680 ;  /* 0x009896800000895d */ /* 0x002fea0003900000 */
[----:B------:R-:W1:Y:S02]  /*9d30*/  @!P0 SYNCS.PHASECHK.TRANS64 P0, [R10+URZ], R5 ;  /* 0x000000050a0085a7 */ /* 0x000e64000800007f */
[----:B-1----:R-:W-:Y:S05]  /*9d40*/  @!P0 BRA `(.L_x_193) ;  /* 0xfffffffc00f08947 */ /* 0x002fea000383ffff */
[----:B------:R-:W-:Y:S05]  /*9d50*/  BRA `(.L_x_205) ;  /* 0xfffffffc00047947 */ /* 0x000fea000383ffff */
.L_x_194:
[----:B-1----:R1:W2:Y:S02]  /*9d60*/  SYNCS.PHASECHK.TRANS64.TRYWAIT P0, [R11+URZ], R6 ;  /* 0x000000060b0075a7 */ /* 0x0022a4000800017f */
[----:B--2---:R-:W-:Y:S05]  /*9d70*/  @!P0 NANOSLEEP.SYNCS 0x989680 ;  /* 0x009896800000895d */ /* 0x004fea0003900000 */
[----:B------:R-:W2:Y:S02]  /*9d80*/  @!P0 SYNCS.PHASECHK.TRANS64 P0, [R11+URZ], R6 ;  /* 0x000000060b0085a7 */ /* 0x000ea4000800007f */
[----:B--2---:R-:W-:Y:S05]  /*9d90*/  @!P0 BRA `(.L_x_194) ;  /* 0xfffffffc00f08947 */ /* 0x004fea000383ffff */
[----:B------:R-:W-:Y:S05]  /*9da0*/  BRA `(.L_x_206) ;  /* 0xfffffffc000c7947 */ /* 0x000fea000383ffff */
.L_x_207:
[----:B------:R-:W-:-:S00]  /*9db0*/  BRA `(.L_x_207) ;  /* 0xfffffffc00fc7947 */ /* 0x000fc0000383ffff */
[----:B------:R-:W-:-:S00]  /*9dc0*/  NOP ;  /* 0x0000000000007918 */ /* 0x000fc00000000000 */
        /* <DEDUP_REMOVED lines=11> */
.L_x_208:


//--------------------- .nv.shared._ZN7cutlass13device_kernelINS_4gemm6kernel13GemmUniversalIN4cute5tupleIJiiiiEEENS1_10collective13CollectiveMmaINS1_37MainloopSm90TmaGmmaWarpSpecializedFP8ILi5ENS5_IJNS4_1CILi2EEESB_NSA_ILi1EEEEEENS1_35KernelTmaWarpSpecializedCooperativeEEENS5_IJNSA_ILi256EEENSA_ILi64EEENSA_ILi128EEEEEENS_12float_e4m3_tENS5_IJlSC_lEEESK_SL_NS4_8TiledMMAINS4_8MMA_AtomIJNS4_4SM904GMMA30MMA_64x64x32_F32E4M3E4M3_SS_TNILNSP_7ScaleInE1ELSR_1EEEEEENS4_6LayoutINS5_IJSB_SC_SC_EEENS5_IJSC_NSA_ILi0EEESW_EEEEENS5_IJNS4_10UnderscoreESZ_SZ_EEEEENS4_23SM90_TMA_LOAD_MULTICASTENS4_14ComposedLayoutINS4_7SwizzleILi3ELi4ELi3EEENS4_18smem_ptr_flag_bitsILi8EEENSU_INS5_IJNSA_ILi8EEESI_EEENS5_IJSI_SC_EEEEEEEvNS4_8identityES12_S1C_vS1D_EENS_8epilogue10collective6detail29Sm90TmaWarpSpecializedAdapterINS1G_15DefaultEpilogueISK_SL_SL_NS1F_6thread17LinearCombinationISK_Li1EffLNS1K_9ScaleType4KindE0ELNS_15FloatRoundStyleE2ESK_EENS1_15EpilogueDefaultEEEEEvvEEEEvNT_6ParamsE --------------------------
	.section	.nv.shared._ZN7cutlass13device_kernelINS_4gemm6kernel13GemmUniversalIN4cute5tupleIJiiiiEEENS1_10collective13CollectiveMmaINS1_37MainloopSm90TmaGmmaWarpSpecializedFP8ILi5ENS5_IJNS4_1CILi2EEESB_NSA_ILi1EEEEEENS1_35KernelTmaWarpSpecializedCooperativeEEENS5_IJNSA_ILi256EEENSA_ILi64EEENSA_ILi128EEEEEENS_12float_e4m3_tENS5_IJlSC_lEEESK_SL_NS4_8TiledMMAINS4_8MMA_AtomIJNS4_4SM904GMMA30MMA_64x64x32_F32E4M3E4M3_SS_TNILNSP_7ScaleInE1ELSR_1EEEEEENS4_6LayoutINS5_IJSB_SC_SC_EEENS5_IJSC_NSA_ILi0EEESW_EEEEENS5_IJNS4_10UnderscoreESZ_SZ_EEEEENS4_23SM90_TMA_LOAD_MULTICASTENS4_14ComposedLayoutINS4_7SwizzleILi3ELi4ELi3EEENS4_18smem_ptr_flag_bitsILi8EEENSU_INS5_IJNSA_ILi8EEESI_EEENS5_IJSI_SC_EEEEEEEvNS4_8identityES12_S1C_vS1D_EENS_8epilogue10collective6detail29Sm90TmaWarpSpecializedAdapterINS1G_15DefaultEpilogueISK_SL_SL_NS1F_6thread17LinearCombinationISK_Li1EffLNS1K_9ScaleType4KindE0ELNS_15FloatRoundStyleE2ESK_EENS1_15EpilogueDefaultEEEEEvvEEEEvNT_6ParamsE,"aw",@nobits
	.sectionflags	@""
	.align	16
	.zero		1024


//--------------------- .nv.shared.reserved.0     --------------------------
	.section	.nv.shared.reserved.0,"aw",@nobits
	.weak		__nv_reservedSMEM_offset_0_alias
	.size		__nv_reservedSMEM_offset_0_alias, 0, 0
	.other		__nv_reservedSMEM_offset_0_alias,@"STO_CUDA_RESERVED_SHARED STV_DEFAULT"
__nv_reservedSMEM_offset_0_alias:
	.zero		0


//--------------------- .nv.global                --------------------------
	.section	.nv.global,"aw",@nobits
.nv.global:
	.type		_ZN40_INTERNAL_6f256780_4_k_cu_bfca3860_268614cute1_E,@object
	.size		_ZN40_INTERNAL_6f256780_4_k_cu_bfca3860_268614cute1_E,(_ZN40_INTERNAL_6f256780_4_k_cu_bfca3860_268614cuda3std3__45__cpo6cbeginE - _ZN40_INTERNAL_6f256780_4_k_cu_bfca3860_268614cute1_E)
_ZN40_INTERNAL_6f256780_4_k_cu_bfca3860_268614cute1_E:
	.zero		1
	.type		_ZN40_INTERNAL_6f256780_4_k_cu_bfca3860_268614cuda3std3__45__cpo6cbeginE,@object
	.size		_ZN40_INTERNAL_6f256780_4_k_cu_bfca3860_268614cuda3std3__45__cpo6cbeginE,(_ZN40_INTERNAL_6f256780_4_k_cu_bfca3860_268614cuda3std3__48in_placeE - _ZN40_INTERNAL_6f256780_4_k_cu_bfca3860_268614cuda3std3__45__cpo6cbeginE)
_ZN40_INTERNAL_6f256780_4_k_cu_bfca3860_268614cuda3std3__45__cpo6cbeginE:
	.zero		1
	.type		_ZN40_INTERNAL_6f256780_4_k_cu_bfca3860_268614cuda3std3__48in_placeE,@object
	.size		_ZN40_INTERNAL_6f256780_4_k_cu_bfca3860_268614cuda3std3__48in_placeE,(_ZN40_INTERNAL_6f256780_4_k_cu_bfca3860_268614cuda3std6ranges3__45__cpo9iter_moveE - _ZN40_INTERNAL_6f256780_4_k_cu_bfca3860_268614cuda3std3__48in_placeE)
_ZN40_INTERNAL_6f256780_4_k_cu_bfca3860_268614cuda3std3__48in_placeE:
	.zero		1
	.type		_ZN40_INTERNAL_6f256780_4_k_cu_bfca3860_268614cuda3std6ranges3__45__cpo9iter_moveE,@object
	.size		_ZN40_INTERNAL_6f256780_4_k_cu_bfca3860_268614cuda3std6ranges3__45__cpo9iter_moveE,(_ZN40_INTERNAL_6f256780_4_k_cu_bfca3860_268614cuda3std3__45__cpo5beginE - _ZN40_INTERNAL_6f256780_4_k_cu_bfca3860_268614cuda3std6ranges3__45__cpo9iter_moveE)
_ZN40_INTERNAL_6f256780_4_k_cu_bfca3860_268614cuda3std6ranges3__45__cpo9iter_moveE:
	.zero		1
	.type		_ZN40_INTERNAL_6f256780_4_k_cu_bfca3860_268614cuda3std3__45__cpo5beginE,@object
	.size		_ZN40_INTERNAL_6f256780_4_k_cu_bfca3860_268614cuda3std3__45__cpo5beginE,(_ZN40_INTERNAL_6f256780_4_k_cu_bfca3860_268614cuda3std3__442_GLOBAL__N__6f256780_4_k_cu_bfca3860_268616ignoreE - _ZN40_INTERNAL_6f256780_4_k_cu_bfca3860_268614cuda3std3__45__cpo5beginE)
_ZN40_INTERNAL_6f256780_4_k_cu_bfca3860_268614cuda3std3__45__cpo5beginE:
	.zero		1
	.type		_ZN40_INTERNAL_6f256780_4_k_cu_bfca3860_268614cuda3std3__442_GLOBAL__N__6f256780_4_k_cu_bfca3860_268616ignoreE,@object
	.size		_ZN40_INTERNAL_6f256780_4_k_cu_bfca3860_268614cuda3std3__442_GLOBAL__N__6f256780_4_k_cu_bfca3860_268616ignoreE,(_ZN40_INTERNAL_6f256780_4_k_cu_bfca3860_268614cute7productE - _ZN40_INTERNAL_6f256780_4_k_cu_bfca3860_268614cuda3std3__442_GLOBAL__N__6f256780_4_k_cu_bfca3860_268616ignoreE)
_ZN40_INTERNAL_6f256780_4_k_cu_bfca3860_268614cuda3std3__442_GLOBAL__N__6f256780_4_k_cu_bfca3860_268616ignoreE:
	.zero		1
	.type		_ZN40_INTERNAL_6f256780_4_k_cu_bfca3860_268614cute7productE,@object
	.size		_ZN40_INTERNAL_6f256780_4_k_cu_bfca3860_268614cute7productE,(_ZN40_INTERNAL_6f256780_4_k_cu_bfca3860_268614cuda3std3__45__cpo3endE - _ZN40_INTERNAL_6f256780_4_k_cu_bfca3860_268614cute7productE)
_ZN40_INTERNAL_6f256780_4_k_cu_bfca3860_268614cute7productE:
	.zero		1
	.type		_ZN40_INTERNAL_6f256780_4_k_cu_bfca3860_268614cuda3std3__45__cpo3endE,@object
	.size		_ZN40_INTERNAL_6f256780_4_k_cu_bfca3860_268614cuda3std3__45__cpo3endE,(_ZN40_INTERNAL_6f256780_4_k_cu_bfca3860_268614cuda3std3__419piecewise_constructE - _ZN40_INTERNAL_6f256780_4_k_cu_bfca3860_268614cuda3std3__45__cpo3endE)
_ZN40_INTERNAL_6f256780_4_k_cu_bfca3860_268614cuda3std3__45__cpo3endE:
	.zero		1
	.type		_ZN40_INTERNAL_6f256780_4_k_cu_bfca3860_268614cuda3std3__419piecewise_constructE,@object
	.size		_ZN40_INTERNAL_6f256780_4_k_cu_bfca3860_268614cuda3std3__419piecewise_constructE,(_ZN40_INTERNAL_6f256780_4_k_cu_bfca3860_268614cuda3std3__45__cpo4cendE - _ZN40_INTERNAL_6f256780_4_k_cu_bfca3860_268614cuda3std3__419piecewise_constructE)
_ZN40_INTERNAL_6f256780_4_k_cu_bfca3860_268614cuda3std3__419piecewise_constructE:
	.zero		1
	.type		_ZN40_INTERNAL_6f256780_4_k_cu_bfca3860_268614cuda3std3__45__cpo4cendE,@object
	.size		_ZN40_INTERNAL_6f256780_4_k_cu_bfca3860_268614cuda3std3__45__cpo4cendE,(_ZN40_INTERNAL_6f256780_4_k_cu_bfca3860_268614cuda3std6ranges3__45__cpo4swapE - _ZN40_INTERNAL_6f256780_4_k_cu_bfca3860_268614cuda3std3__45__cpo4cendE)
_ZN40_INTERNAL_6f256780_4_k_cu_bfca3860_268614cuda3std3__45__cpo4cendE:
	.zero		1
	.type		_ZN40_INTERNAL_6f256780_4_k_cu_bfca3860_268614cuda3std6ranges3__45__cpo4swapE,@object
	.size		_ZN40_INTERNAL_6f256780_4_k_cu_bfca3860_268614cuda3std6ranges3__45__cpo4swapE,(.L_7 - _ZN40_INTERNAL_6f256780_4_k_cu_bfca3860_268614cuda3std6ranges3__45__cpo4swapE)
_ZN40_INTERNAL_6f256780_4_k_cu_bfca3860_268614cuda3std6ranges3__45__cpo4swapE:
	.zero		1
.L_7:


//--------------------- .nv.constant0._ZN7cutlass13device_kernelINS_4gemm6kernel13GemmUniversalIN4cute5tupleIJiiiiEEENS1_10collective13CollectiveMmaINS1_37MainloopSm90TmaGmmaWarpSpecializedFP8ILi5ENS5_IJNS4_1CILi2EEESB_NSA_ILi1EEEEEENS1_35KernelTmaWarpSpecializedCooperativeEEENS5_IJNSA_ILi256EEENSA_ILi64EEENSA_ILi128EEEEEENS_12float_e4m3_tENS5_IJlSC_lEEESK_SL_NS4_8TiledMMAINS4_8MMA_AtomIJNS4_4SM904GMMA30MMA_64x64x32_F32E4M3E4M3_SS_TNILNSP_7ScaleInE1ELSR_1EEEEEENS4_6LayoutINS5_IJSB_SC_SC_EEENS5_IJSC_NSA_ILi0EEESW_EEEEENS5_IJNS4_10UnderscoreESZ_SZ_EEEEENS4_23SM90_TMA_LOAD_MULTICASTENS4_14ComposedLayoutINS4_7SwizzleILi3ELi4ELi3EEENS4_18smem_ptr_flag_bitsILi8EEENSU_INS5_IJNSA_ILi8EEESI_EEENS5_IJSI_SC_EEEEEEEvNS4_8identityES12_S1C_vS1D_EENS_8epilogue10collective6detail29Sm90TmaWarpSpecializedAdapterINS1G_15DefaultEpilogueISK_SL_SL_NS1F_6thread17LinearCombinationISK_Li1EffLNS1K_9ScaleType4KindE0ELNS_15FloatRoundStyleE2ESK_EENS1_15EpilogueDefaultEEEEEvvEEEEvNT_6ParamsE --------------------------
	.section	.nv.constant0._ZN7cutlass13device_kernelINS_4gemm6kernel13GemmUniversalIN4cute5tupleIJiiiiEEENS1_10collective13CollectiveMmaINS1_37MainloopSm90TmaGmmaWarpSpecializedFP8ILi5ENS5_IJNS4_1CILi2EEESB_NSA_ILi1EEEEEENS1_35KernelTmaWarpSpecializedCooperativeEEENS5_IJNSA_ILi256EEENSA_ILi64EEENSA_ILi128EEEEEENS_12float_e4m3_tENS5_IJlSC_lEEESK_SL_NS4_8TiledMMAINS4_8MMA_AtomIJNS4_4SM904GMMA30MMA_64x64x32_F32E4M3E4M3_SS_TNILNSP_7ScaleInE1ELSR_1EEEEEENS4_6LayoutINS5_IJSB_SC_SC_EEENS5_IJSC_NSA_ILi0EEESW_EEEEENS5_IJNS4_10UnderscoreESZ_SZ_EEEEENS4_23SM90_TMA_LOAD_MULTICASTENS4_14ComposedLayoutINS4_7SwizzleILi3ELi4ELi3EEENS4_18smem_ptr_flag_bitsILi8EEENSU_INS5_IJNSA_ILi8EEESI_EEENS5_IJSI_SC_EEEEEEEvNS4_8identityES12_S1C_vS1D_EENS_8epilogue10collective6detail29Sm90TmaWarpSpecializedAdapterINS1G_15DefaultEpilogueISK_SL_SL_NS1F_6thread17LinearCombinationISK_Li1EffLNS1K_9ScaleType4KindE0ELNS_15FloatRoundStyleE2ESK_EENS1_15EpilogueDefaultEEEEEvvEEEEvNT_6ParamsE,"a",@progbits
	.sectionflags	@""
	.align	4
.nv.constant0._ZN7cutlass13device_kernelINS_4gemm6kernel13GemmUniversalIN4cute5tupleIJiiiiEEENS1_10collective13CollectiveMmaINS1_37MainloopSm90TmaGmmaWarpSpecializedFP8ILi5ENS5_IJNS4_1CILi2EEESB_NSA_ILi1EEEEEENS1_35KernelTmaWarpSpecializedCooperativeEEENS5_IJNSA_ILi256EEENSA_ILi64EEENSA_ILi128EEEEEENS_12float_e4m3_tENS5_IJlSC_lEEESK_SL_NS4_8TiledMMAINS4_8MMA_AtomIJNS4_4SM904GMMA30MMA_64x64x32_F32E4M3E4M3_SS_TNILNSP_7ScaleInE1ELSR_1EEEEEENS4_6LayoutINS5_IJSB_SC_SC_EEENS5_IJSC_NSA_ILi0EEESW_EEEEENS5_IJNS4_10UnderscoreESZ_SZ_EEEEENS4_23SM90_TMA_LOAD_MULTICASTENS4_14ComposedLayoutINS4_7SwizzleILi3ELi4ELi3EEENS4_18smem_ptr_flag_bitsILi8EEENSU_INS5_IJNSA_ILi8EEESI_EEENS5_IJSI_SC_EEEEEEEvNS4_8identityES12_S1C_vS1D_EENS_8epilogue10collective6detail29Sm90TmaWarpSpecializedAdapterINS1G_15DefaultEpilogueISK_SL_SL_NS1F_6thread17LinearCombinationISK_Li1EffLNS1K_9ScaleType4KindE0ELNS_15FloatRoundStyleE2ESK_EENS1_15EpilogueDefaultEEEEEvvEEEEvNT_6ParamsE:
	.zero		1664


//--------------------- SYMBOLS --------------------------

	.type		.nv.reservedSmem.offset0,@object
	.size		.nv.reservedSmem.offset0,0x4
